	.headerflags	@"EF_CUDA_TEXMODE_UNIFIED EF_CUDA_64BIT_ADDRESS EF_CUDA_ACCELERATORS EF_CUDA_SM90 EF_CUDA_VIRTUAL_SM(EF_CUDA_SM90)"
	.elftype	@"ET_EXEC"


//--------------------- .nv.info                  --------------------------
	.section	.nv.info,"",@"SHT_CUDA_INFO"
	.align	4


	//----- nvinfo : EIATTR_REGCOUNT
	.align		4
        /*0000*/ 	.byte	0x04, 0x2f
        /*0002*/ 	.short	(.L_1 - .L_0)
	.align		4
.L_0:
        /*0004*/ 	.word	index@(chunk_gated_delta_rule_fwd_kernel_h_blockdim64)
        /*0008*/ 	.word	0x000000bd


	//----- nvinfo : EIATTR_FRAME_SIZE
	.align		4
.L_1:
        /*000c*/ 	.byte	0x04, 0x11
        /*000e*/ 	.short	(.L_3 - .L_2)
	.align		4
.L_2:
        /*0010*/ 	.word	index@(chunk_gated_delta_rule_fwd_kernel_h_blockdim64)
        /*0014*/ 	.word	0x00000000


	//----- nvinfo : EIATTR_MIN_STACK_SIZE
	.align		4
.L_3:
        /*0018*/ 	.byte	0x04, 0x12
        /*001a*/ 	.short	(.L_5 - .L_4)
	.align		4
.L_4:
        /*001c*/ 	.word	index@(chunk_gated_delta_rule_fwd_kernel_h_blockdim64)
        /*0020*/ 	.word	0x00000000
.L_5:


//--------------------- .nv.info.chunk_gated_delta_rule_fwd_kernel_h_blockdim64 --------------------------
	.section	.nv.info.chunk_gated_delta_rule_fwd_kernel_h_blockdim64,"",@"SHT_CUDA_INFO"
	.sectionflags	@""
	.align	4


	//----- nvinfo : EIATTR_CUDA_API_VERSION
	.align		4
        /*0000*/ 	.byte	0x04, 0x37
        /*0002*/ 	.short	(.L_7 - .L_6)
.L_6:
        /*0004*/ 	.word	0x00000080


	//----- nvinfo : EIATTR_KPARAM_INFO
	.align		4
.L_7:
        /*0008*/ 	.byte	0x04, 0x17
        /*000a*/ 	.short	(.L_9 - .L_8)
.L_8:
        /*000c*/ 	.word	0x00000000
        /*0010*/ 	.short	0x0008
        /*0012*/ 	.short	0x0040
        /*0014*/ 	.byte	0x00, 0xf4, 0x21, 0x00


	//----- nvinfo : EIATTR_KPARAM_INFO
	.align		4
.L_9:
        /*0018*/ 	.byte	0x04, 0x17
        /*001a*/ 	.short	(.L_11 - .L_10)
.L_10:
        /*001c*/ 	.word	0x00000000
        /*0020*/ 	.short	0x0007
        /*0022*/ 	.short	0x0038
        /*0024*/ 	.byte	0x00, 0xf0, 0x11, 0x00


	//----- nvinfo : EIATTR_KPARAM_INFO
	.align		4
.L_11:
        /*0028*/ 	.byte	0x04, 0x17
        /*002a*/ 	.short	(.L_13 - .L_12)
.L_12:
        /*002c*/ 	.word	0x00000000
        /*0030*/ 	.short	0x0006
        /*0032*/ 	.short	0x0030
        /*0034*/ 	.byte	0x00, 0xf4, 0x21, 0x00


	//----- nvinfo : EIATTR_KPARAM_INFO
	.align		4
.L_13:
        /*0038*/ 	.byte	0x04, 0x17
        /*003a*/ 	.short	(.L_15 - .L_14)
.L_14:
        /*003c*/ 	.word	0x00000000
        /*0040*/ 	.short	0x0005
        /*0042*/ 	.short	0x0028
        /*0044*/ 	.byte	0x00, 0xf4, 0x21, 0x00


	//----- nvinfo : EIATTR_KPARAM_INFO
	.align		4
.L_15:
        /*0048*/ 	.byte	0x04, 0x17
        /*004a*/ 	.short	(.L_17 - .L_16)
.L_16:
        /*004c*/ 	.word	0x00000000
        /*0050*/ 	.short	0x0004
        /*0052*/ 	.short	0x0020
        /*0054*/ 	.byte	0x00, 0xf4, 0x21, 0x00


	//----- nvinfo : EIATTR_KPARAM_INFO
	.align		4
.L_17:
        /*0058*/ 	.byte	0x04, 0x17
        /*005a*/ 	.short	(.L_19 - .L_18)
.L_18:
        /*005c*/ 	.word	0x00000000
        /*0060*/ 	.short	0x0003
        /*0062*/ 	.short	0x0018
        /*0064*/ 	.byte	0x00, 0xf4, 0x21, 0x00


	//----- nvinfo : EIATTR_KPARAM_INFO
	.align		4
.L_19:
        /*0068*/ 	.byte	0x04, 0x17
        /*006a*/ 	.short	(.L_21 - .L_20)
.L_20:
        /*006c*/ 	.word	0x00000000
        /*0070*/ 	.short	0x0002
        /*0072*/ 	.short	0x0010
        /*0074*/ 	.byte	0x00, 0xf4, 0x21, 0x00


	//----- nvinfo : EIATTR_KPARAM_INFO
	.align		4
.L_21:
        /*0078*/ 	.byte	0x04, 0x17
        /*007a*/ 	.short	(.L_23 - .L_22)
.L_22:
        /*007c*/ 	.word	0x00000000
        /*0080*/ 	.short	0x0001
        /*0082*/ 	.short	0x0008
        /*0084*/ 	.byte	0x00, 0xf4, 0x21, 0x00


	//----- nvinfo : EIATTR_KPARAM_INFO
	.align		4
.L_23:
        /*0088*/ 	.byte	0x04, 0x17
        /*008a*/ 	.short	(.L_25 - .L_24)
.L_24:
        /*008c*/ 	.word	0x00000000
        /*0090*/ 	.short	0x0000
        /*0092*/ 	.short	0x0000
        /*0094*/ 	.byte	0x00, 0xf4, 0x21, 0x00


	//----- nvinfo : EIATTR_SPARSE_MMA_MASK
	.align		4
.L_25:
        /*0098*/ 	.byte	0x03, 0x50
        /*009a*/ 	.short	0x0000


	//----- nvinfo : EIATTR_MAXREG_COUNT
	.align		4
        /*009c*/ 	.byte	0x03, 0x1b
        /*009e*/ 	.short	0x00ff


	//----- nvinfo : EIATTR_EXIT_INSTR_OFFSETS
	.align		4
        /*00a0*/ 	.byte	0x04, 0x1c
        /*00a2*/ 	.short	(.L_27 - .L_26)


	//   ....[0]....
.L_26:
        /*00a4*/ 	.word	0x00005df0


	//   ....[1]....
        /*00a8*/ 	.word	0x00005e20


	//----- nvinfo : EIATTR_REQNTID
	.align		4
.L_27:
        /*00ac*/ 	.byte	0x04, 0x10
        /*00ae*/ 	.short	(.L_29 - .L_28)
.L_28:
        /*00b0*/ 	.word	0x00000080
        /*00b4*/ 	.word	0x00000001
        /*00b8*/ 	.word	0x00000001


	//----- nvinfo : EIATTR_CBANK_PARAM_SIZE
	.align		4
.L_29:
        /*00bc*/ 	.byte	0x03, 0x19
        /*00be*/ 	.short	0x0048


	//----- nvinfo : EIATTR_PARAM_CBANK
	.align		4
        /*00c0*/ 	.byte	0x04, 0x0a
        /*00c2*/ 	.short	(.L_31 - .L_30)
	.align		4
.L_30:
        /*00c4*/ 	.word	index@(.nv.constant0.chunk_gated_delta_rule_fwd_kernel_h_blockdim64)
        /*00c8*/ 	.short	0x0210
        /*00ca*/ 	.short	0x0048


	//----- nvinfo : EIATTR_SW_WAR
	.align		4
.L_31:
        /*00cc*/ 	.byte	0x04, 0x36
        /*00ce*/ 	.short	(.L_33 - .L_32)
.L_32:
        /*00d0*/ 	.word	0x00000008
.L_33:


//--------------------- .nv.callgraph             --------------------------
	.section	.nv.callgraph,"",@"SHT_CUDA_CALLGRAPH"
	.align	4
	.sectionentsize	8
	.align		4
        /*0000*/ 	.word	0x00000000
	.align		4
        /*0004*/ 	.word	0xffffffff
	.align		4
        /*0008*/ 	.word	0x00000000
	.align		4
        /*000c*/ 	.word	0xfffffffe
	.align		4
        /*0010*/ 	.word	0x00000000
	.align		4
        /*0014*/ 	.word	0xfffffffd
	.align		4
        /*0018*/ 	.word	0x00000000
	.align		4
        /*001c*/ 	.word	0xfffffffc


//--------------------- .text.chunk_gated_delta_rule_fwd_kernel_h_blockdim64 --------------------------
	.section	.text.chunk_gated_delta_rule_fwd_kernel_h_blockdim64,"ax",@progbits
	.sectionflags	@"SHF_BARRIERS=1"
	.align	128
        .global         chunk_gated_delta_rule_fwd_kernel_h_blockdim64
        .type           chunk_gated_delta_rule_fwd_kernel_h_blockdim64,@function
        .size           chunk_gated_delta_rule_fwd_kernel_h_blockdim64,(.L_x_3 - chunk_gated_delta_rule_fwd_kernel_h_blockdim64)
        .other          chunk_gated_delta_rule_fwd_kernel_h_blockdim64,@"STO_CUDA_ENTRY STV_DEFAULT"
chunk_gated_delta_rule_fwd_kernel_h_blockdim64:
.text.chunk_gated_delta_rule_fwd_kernel_h_blockdim64:
[----:B------:R-:W1:Y:S01]  /*0000*/  LDC R1, c[0x0][0x28] ;  /* 0x00000a00ff017b82 */ /* 0x000e620000000800 */
[----:B------:R-:W2:Y:S07]  /*0010*/  S2R R0, SR_TID.X ;  /* 0x0000000000007919 */ /* 0x000eae0000002100 */
[----:B------:R-:W3:Y:S01]  /*0020*/  S2UR UR4, SR_CTAID.X ;  /* 0x00000000000479c3 */ /* 0x000ee20000002500 */
[----:B------:R-:W-:Y:S01]  /*0030*/  ULDC UR19, c[0x0][0x248] ;  /* 0x0000920000137ab9 */ /* 0x000fe20000000800 */
[----:B------:R-:W-:Y:S01]  /*0040*/  ULDC.64 UR10, c[0x0][0x220] ;  /* 0x00008800000a7ab9 */ /* 0x000fe20000000a00 */
[----:B------:R-:W-:Y:S01]  /*0050*/  UIADD3 UR5, UR19, 0x3f, URZ ;  /* 0x0000003f13057890 */ /* 0x000fe2000fffe03f */
[----:B------:R-:W-:Y:S01]  /*0060*/  CS2R R88, SRZ ;  /* 0x0000000000587805 */ /* 0x000fe2000001ff00 */
[----:B------:R-:W-:Y:S01]  /*0070*/  ULDC.64 UR8, c[0x0][0x218] ;  /* 0x0000860000087ab9 */ /* 0x000fe20000000a00 */
[----:B------:R-:W-:Y:S01]  /*0080*/  ULDC.64 UR16, c[0x0][0x230] ;  /* 0x00008c0000107ab9 */ /* 0x000fe20000000a00 */
[----:B------:R-:W-:Y:S01]  /*0090*/  UISETP.GT.AND UP0, UPT, UR5, 0x3f, UPT ;  /* 0x0000003f0500788c */ /* 0x000fe2000bf04270 */
[----:B------:R-:W4:Y:S01]  /*00a0*/  S2UR UR18, SR_CTAID.Y ;  /* 0x00000000001279c3 */ /* 0x000f220000002600 */
[----:B------:R-:W-:Y:S01]  /*00b0*/  USHF.R.S32.HI UR46, URZ, 0x1f, UR19 ;  /* 0x0000001f3f2e7899 */ /* 0x000fe20008011413 */
[----:B------:R-:W-:Y:S01]  /*00c0*/  CS2R R90, SRZ ;  /* 0x00000000005a7805 */ /* 0x000fe2000001ff00 */
[----:B------:R-:W-:Y:S01]  /*00d0*/  USEL UR14, URZ, 0x4, !UP0 ;  /* 0x000000043f0e7887 */ /* 0x000fe2000c000000 */
[----:B------:R-:W-:-:S02]  /*00e0*/  CS2R R92, SRZ ;  /* 0x00000000005c7805 */ /* 0x000fc4000001ff00 */
[----:B------:R-:W-:Y:S02]  /*00f0*/  CS2R R94, SRZ ;  /* 0x00000000005e7805 */ /* 0x000fe4000001ff00 */
[----:B------:R-:W-:Y:S02]  /*0100*/  CS2R R96, SRZ ;  /* 0x0000000000607805 */ /* 0x000fe4000001ff00 */
[----:B------:R-:W-:Y:S01]  /*0110*/  CS2R R98, SRZ ;  /* 0x0000000000627805 */ /* 0x000fe2000001ff00 */
[----:B------:R-:W5:Y:S01]  /*0120*/  S2UR UR12, SR_CgaCtaId ;  /* 0x00000000000c79c3 */ /* 0x000f620000008800 */
[----:B------:R-:W-:Y:S02]  /*0130*/  CS2R R100, SRZ ;  /* 0x0000000000647805 */ /* 0x000fe4000001ff00 */
[----:B------:R-:W-:Y:S02]  /*0140*/  CS2R R102, SRZ ;  /* 0x0000000000667805 */ /* 0x000fe4000001ff00 */
[----:B------:R-:W-:-:S02]  /*0150*/  CS2R R104, SRZ ;  /* 0x0000000000687805 */ /* 0x000fc4000001ff00 */
[----:B------:R-:W-:Y:S02]  /*0160*/  CS2R R106, SRZ ;  /* 0x00000000006a7805 */ /* 0x000fe4000001ff00 */
[----:B------:R-:W-:Y:S02]  /*0170*/  CS2R R108, SRZ ;  /* 0x00000000006c7805 */ /* 0x000fe4000001ff00 */
[----:B------:R-:W-:Y:S02]  /*0180*/  CS2R R110, SRZ ;  /* 0x00000000006e7805 */ /* 0x000fe4000001ff00 */
[----:B------:R-:W-:Y:S01]  /*0190*/  CS2R R112, SRZ ;  /* 0x0000000000707805 */ /* 0x000fe2000001ff00 */
[----:B---3--:R-:W-:Y:S01]  /*01a0*/  USHF.L.U32 UR6, UR4, 0x6, URZ ;  /* 0x0000000604067899 */ /* 0x008fe2000800063f */
[----:B------:R-:W-:Y:S01]  /*01b0*/  CS2R R114, SRZ ;  /* 0x0000000000727805 */ /* 0x000fe2000001ff00 */
[----:B------:R-:W-:Y:S01]  /*01c0*/  USEL UR4, URZ, 0x10, !UP0 ;  /* 0x000000103f047887 */ /* 0x000fe2000c000000 */
[----:B------:R-:W-:Y:S01]  /*01d0*/  CS2R R116, SRZ ;  /* 0x0000000000747805 */ /* 0x000fe2000001ff00 */
[----:B------:R-:W-:Y:S01]  /*01e0*/  USHF.R.S32.HI UR7, URZ, 0x1f, UR6 ;  /* 0x0000001f3f077899 */ /* 0x000fe20008011406 */
[----:B------:R-:W-:Y:S01]  /*01f0*/  CS2R R118, SRZ ;  /* 0x0000000000767805 */ /* 0x000fe2000001ff00 */
[----:B------:R-:W-:Y:S01]  /*0200*/  IMAD.U32 R160, RZ, RZ, UR6 ;  /* 0x00000006ffa07e24 */ /* 0x000fe2000f8e00ff */
[C---:B--2---:R-:W-:Y:S01]  /*0210*/  LOP3.LUT R17, R0.reuse, 0x40, RZ, 0xc0, !PT ;  /* 0x0000004000117812 */ /* 0x044fe200078ec0ff */
[C---:B------:R-:W-:Y:S01]  /*0220*/  IMAD.SHL.U32 R18, R0.reuse, 0x8, RZ ;  /* 0x0000000800127824 */ /* 0x040fe200078e00ff */
[--C-:B------:R-:W-:Y:S01]  /*0230*/  SHF.R.S32.HI R2, RZ, 0x4, R0.reuse ;  /* 0x00000004ff027819 */ /* 0x100fe20000011400 */
[----:B------:R-:W-:Y:S01]  /*0240*/  IMAD.U32 R22, RZ, RZ, UR4 ;  /* 0x00000004ff167e24 */ /* 0x000fe2000f8e00ff */
[--C-:B------:R-:W-:Y:S01]  /*0250*/  SHF.R.S32.HI R5, RZ, 0x3, R0.reuse ;  /* 0x00000003ff057819 */ /* 0x100fe20000011400 */
[----:B------:R-:W-:Y:S01]  /*0260*/  IMAD.SHL.U32 R16, R17, 0x8, RZ ;  /* 0x0000000811107824 */ /* 0x000fe200078e00ff */
[----:B------:R-:W-:Y:S01]  /*0270*/  LOP3.LUT R19, R0, 0x4, RZ, 0xc0, !PT ;  /* 0x0000000400137812 */ /* 0x000fe200078ec0ff */
[----:B------:R-:W-:Y:S01]  /*0280*/  IMAD.U32 R13, RZ, RZ, UR7 ;  /* 0x00000007ff0d7e24 */ /* 0x000fe2000f8e00ff */
[----:B------:R-:W-:Y:S01]  /*0290*/  LOP3.LUT R6, R18, 0x18, RZ, 0xc0, !PT ;  /* 0x0000001812067812 */ /* 0x000fe200078ec0ff */
[----:B----4-:R-:W-:Y:S01]  /*02a0*/  ULOP3.LUT UR4, UR18, 0xffe0, URZ, 0xc0, !UPT ;  /* 0x0000ffe012047892 */ /* 0x010fe2000f8ec03f */
[----:B------:R-:W-:Y:S01]  /*02b0*/  SHF.R.S32.HI R4, RZ, 0x5, R0 ;  /* 0x00000005ff047819 */ /* 0x000fe20000011400 */
[----:B------:R-:W-:Y:S01]  /*02c0*/  ULOP3.LUT UR20, UR18, 0x1f, URZ, 0xc0, !UPT ;  /* 0x0000001f12147892 */ /* 0x000fe2000f8ec03f */
[----:B------:R-:W-:Y:S01]  /*02d0*/  SGXT R2, R2, 0x1 ;  /* 0x000000010202781a */ /* 0x000fe20000000200 */
[----:B------:R-:W-:Y:S01]  /*02e0*/  IMAD R3, R19, 0x8, R6 ;  /* 0x0000000813037824 */ /* 0x000fe200078e0206 */
[----:B------:R-:W-:-:S02]  /*02f0*/  SGXT R5, R5, 0x1 ;  /* 0x000000010505781a */ /* 0x000fc40000000200 */
[----:B------:R-:W-:Y:S02]  /*0300*/  CS2R R62, SRZ ;  /* 0x00000000003e7805 */ /* 0x000fe4000001ff00 */
[----:B------:R-:W-:Y:S01]  /*0310*/  SGXT R4, R4, 0x1 ;  /* 0x000000010404781a */ /* 0x000fe20000000200 */
[C---:B------:R-:W-:Y:S01]  /*0320*/  VIADD R7, R3.reuse, 0x800 ;  /* 0x0000080003077836 */ /* 0x040fe20000000000 */
[----:B------:R-:W-:Y:S01]  /*0330*/  LOP3.LUT R2, R2, 0x90, RZ, 0xc0, !PT ;  /* 0x0000009002027812 */ /* 0x000fe200078ec0ff */
[----:B------:R-:W-:Y:S01]  /*0340*/  VIADD R11, R3, 0xc00 ;  /* 0x00000c00030b7836 */ /* 0x000fe20000000000 */
[----:B------:R-:W-:Y:S02]  /*0350*/  LOP3.LUT R6, R16, 0x48, R5, 0xf8, !PT ;  /* 0x0000004810067812 */ /* 0x000fe400078ef805 */
[----:B------:R-:W-:Y:S02]  /*0360*/  CS2R R64, SRZ ;  /* 0x0000000000407805 */ /* 0x000fe4000001ff00 */
[----:B------:R-:W-:-:S02]  /*0370*/  SHF.R.U32.HI R158, RZ, 0x3, R0 ;  /* 0x00000003ff9e7819 */ /* 0x000fc40000011600 */
[----:B------:R-:W-:Y:S02]  /*0380*/  CS2R R66, SRZ ;  /* 0x0000000000427805 */ /* 0x000fe4000001ff00 */
[----:B------:R-:W-:Y:S02]  /*0390*/  LOP3.LUT R5, R4, 0x120, RZ, 0xc0, !PT ;  /* 0x0000012004057812 */ /* 0x000fe400078ec0ff */
[----:B------:R-:W-:Y:S02]  /*03a0*/  CS2R R68, SRZ ;  /* 0x0000000000447805 */ /* 0x000fe4000001ff00 */
[----:B------:R-:W-:Y:S02]  /*03b0*/  LOP3.LUT R4, R2, R6, R3, 0x96, !PT ;  /* 0x0000000602047212 */ /* 0x000fe400078e9603 */
[----:B------:R-:W-:Y:S02]  /*03c0*/  CS2R R70, SRZ ;  /* 0x0000000000467805 */ /* 0x000fe4000001ff00 */
[----:B------:R-:W-:-:S02]  /*03d0*/  SGXT.U32 R158, R158, 0x4 ;  /* 0x000000049e9e781a */ /* 0x000fc40000000000 */
[----:B------:R-:W-:Y:S02]  /*03e0*/  CS2R R72, SRZ ;  /* 0x0000000000487805 */ /* 0x000fe4000001ff00 */
[----:B------:R-:W-:Y:S02]  /*03f0*/  LOP3.LUT R10, R5, R6, R2, 0xfe, !PT ;  /* 0x00000006050a7212 */ /* 0x000fe400078efe02 */
[----:B------:R-:W-:Y:S02]  /*0400*/  CS2R R74, SRZ ;  /* 0x00000000004a7805 */ /* 0x000fe4000001ff00 */
[----:B------:R-:W-:Y:S01]  /*0410*/  LOP3.LUT R2, R4, R5, RZ, 0x3c, !PT ;  /* 0x0000000504027212 */ /* 0x000fe200078e3cff */
[C---:B------:R-:W-:Y:S01]  /*0420*/  IMAD.WIDE.U32 R8, R158.reuse, 0x1000, RZ ;  /* 0x000010009e087825 */ /* 0x040fe200078e00ff */
[----:B------:R-:W-:Y:S02]  /*0430*/  ISETP.GE.AND P0, PT, R158, UR19, PT ;  /* 0x000000139e007c0c */ /* 0x000fe4000bf06270 */
[----:B------:R-:W-:-:S02]  /*0440*/  CS2R R76, SRZ ;  /* 0x00000000004c7805 */ /* 0x000fc4000001ff00 */
[C---:B------:R-:W-:Y:S01]  /*0450*/  LOP3.LUT R4, R3.reuse, UR6, RZ, 0xfc, !PT ;  /* 0x0000000603047c12 */ /* 0x040fe2000f8efcff */
[----:B------:R-:W-:Y:S01]  /*0460*/  VIADD R5, R3, 0x400 ;  /* 0x0000040003057836 */ /* 0x000fe20000000000 */
[----:B------:R-:W-:Y:S02]  /*0470*/  SEL R12, R22, RZ, !P0 ;  /* 0x000000ff160c7207 */ /* 0x000fe40004000000 */
[----:B------:R-:W-:Y:S02]  /*0480*/  CS2R R78, SRZ ;  /* 0x00000000004e7805 */ /* 0x000fe4000001ff00 */
[----:B------:R-:W-:Y:S02]  /*0490*/  ISETP.GE.U32.AND P0, PT, R4, 0x80, PT ;  /* 0x000000800400780c */ /* 0x000fe40003f06070 */
[----:B------:R-:W-:Y:S02]  /*04a0*/  CS2R R80, SRZ ;  /* 0x0000000000507805 */ /* 0x000fe4000001ff00 */
[----:B------:R-:W-:-:S02]  /*04b0*/  LOP3.LUT R23, R8, R3, RZ, 0xfc, !PT ;  /* 0x0000000308177212 */ /* 0x000fc400078efcff */
[----:B------:R-:W-:Y:S02]  /*04c0*/  CS2R R82, SRZ ;  /* 0x0000000000527805 */ /* 0x000fe4000001ff00 */
[----:B------:R-:W-:Y:S01]  /*04d0*/  IADD3 R180, P1, R8, R4, RZ ;  /* 0x0000000408b47210 */ /* 0x000fe20007f3e0ff */
[----:B------:R-:W-:Y:S01]  /*04e0*/  IMAD.U32 R8, RZ, RZ, UR6 ;  /* 0x00000006ff087e24 */ /* 0x000fe2000f8e00ff */
[----:B------:R-:W-:Y:S01]  /*04f0*/  ISETP.GE.AND.EX P0, PT, R13, RZ, PT, P0 ;  /* 0x000000ff0d00720c */ /* 0x000fe20003f06300 */
[----:B------:R-:W-:Y:S01]  /*0500*/  UIMAD UR6, UR4, UR19, URZ ;  /* 0x00000013040672a4 */ /* 0x000fe2000f8e023f */
[----:B------:R-:W-:Y:S01]  /*0510*/  LOP3.LUT R6, R10, R7, RZ, 0x3c, !PT ;  /* 0x000000070a067212 */ /* 0x000fe200078e3cff */
[C---:B------:R-:W-:Y:S01]  /*0520*/  IMAD.SHL.U32 R42, R23.reuse, 0x2, RZ ;  /* 0x00000002172a7824 */ /* 0x040fe200078e00ff */
[----:B------:R-:W-:Y:S01]  /*0530*/  ISETP.GT.AND P0, PT, R8, -0x1, !P0 ;  /* 0xffffffff0800780c */ /* 0x000fe20004704270 */
[----:B------:R-:W-:Y:S01]  /*0540*/  ULOP3.LUT UR21, UR6, 0x1f, UR18, 0xf8, !UPT ;  /* 0x0000001f06157892 */ /* 0x000fe2000f8ef812 */
[----:B------:R-:W-:Y:S01]  /*0550*/  LOP3.LUT R8, R158, 0x10, RZ, 0xfc, !PT ;  /* 0x000000109e087812 */ /* 0x000fe200078efcff */
[----:B------:R-:W-:Y:S01]  /*0560*/  UMOV UR4, 0x400 ;  /* 0x0000040000047882 */ /* 0x000fe20000000000 */
[C---:B------:R-:W-:Y:S01]  /*0570*/  LOP3.LUT R5, R10.reuse, R5, RZ, 0x3c, !PT ;  /* 0x000000050a057212 */ /* 0x040fe200078e3cff */
[----:B------:R-:W-:Y:S01]  /*0580*/  USHF.L.U32 UR21, UR21, 0x7, URZ ;  /* 0x0000000715157899 */ /* 0x000fe2000800063f */
[----:B------:R-:W-:Y:S01]  /*0590*/  LOP3.LUT R7, R10, R11, RZ, 0x3c, !PT ;  /* 0x0000000b0a077212 */ /* 0x000fe200078e3cff */
[----:B-----5:R-:W-:Y:S01]  /*05a0*/  ULEA UR4, UR12, UR4, 0x18 ;  /* 0x000000040c047291 */ /* 0x020fe2000f8ec03f */
[----:B------:R-:W-:Y:S01]  /*05b0*/  ISETP.NE.U32.AND P4, PT, R12, RZ, PT ;  /* 0x000000ff0c00720c */ /* 0x000fe20003f85070 */
[----:B------:R-:W-:Y:S01]  /*05c0*/  IMAD.WIDE.U32 R12, R8, 0x1000, RZ ;  /* 0x00001000080c7825 */ /* 0x000fe200078e00ff */
[----:B------:R-:W-:Y:S01]  /*05d0*/  LOP3.LUT R10, R158, 0x30, RZ, 0xfc, !PT ;  /* 0x000000309e0a7812 */ /* 0x000fe200078efcff */
[----:B------:R-:W-:Y:S01]  /*05e0*/  UIMAD.WIDE UR10, UR21, 0x2, UR10 ;  /* 0x00000002150a78a5 */ /* 0x000fe2000f8e020a */
[----:B------:R-:W-:Y:S01]  /*05f0*/  SHF.L.U64.HI R45, R23, 0x1, R9 ;  /* 0x00000001172d7819 */ /* 0x000fe20000010209 */
[----:B------:R-:W-:Y:S01]  /*0600*/  UIMAD.WIDE UR8, UR21, 0x2, UR8 ;  /* 0x00000002150878a5 */ /* 0x000fe2000f8e0208 */
[----:B------:R-:W-:Y:S01]  /*0610*/  IADD3.X R173, R9, UR7, RZ, P1, !PT ;  /* 0x0000000709ad7c10 */ /* 0x000fe20008ffe4ff */
[----:B------:R-:W-:Y:S01]  /*0620*/  IMAD.WIDE.U32 R20, R10, 0x1000, RZ ;  /* 0x000010000a147825 */ /* 0x000fe200078e00ff */
[----:B------:R-:W-:Y:S01]  /*0630*/  LOP3.LUT R9, R158, 0x20, RZ, 0xfc, !PT ;  /* 0x000000209e097812 */ /* 0x000fe200078efcff */
[----:B------:R-:W-:Y:S01]  /*0640*/  ULDC.64 UR12, c[0x0][0x208] ;  /* 0x00008200000c7ab9 */ /* 0x000fe20000000a00 */
[-C--:B------:R-:W-:Y:S01]  /*0650*/  LOP3.LUT R27, R12, R3.reuse, RZ, 0xfc, !PT ;  /* 0x000000030c1b7212 */ /* 0x080fe200078efcff */
[----:B------:R-:W-:Y:S01]  /*0660*/  UIMAD.WIDE UR16, UR6, 0x4, UR16 ;  /* 0x00000004061078a5 */ /* 0x000fe2000f8e0210 */
[C---:B------:R-:W-:Y:S01]  /*0670*/  ISETP.GE.AND P3, PT, R9.reuse, UR19, PT ;  /* 0x0000001309007c0c */ /* 0x040fe2000bf66270 */
[----:B------:R-:W-:Y:S01]  /*0680*/  IMAD.WIDE.U32 R14, R9, 0x1000, RZ ;  /* 0x00001000090e7825 */ /* 0x000fe200078e00ff */
[-C--:B------:R-:W-:Y:S01]  /*0690*/  LOP3.LUT R23, R20, R3.reuse, RZ, 0xfc, !PT ;  /* 0x0000000314177212 */ /* 0x080fe200078efcff */
[----:B------:R-:W-:Y:S01]  /*06a0*/  UIMAD.WIDE.U32 UR16, UR20, 0x4, UR16 ;  /* 0x00000004141078a5 */ /* 0x000fe2000f8e0010 */
[----:B------:R-:W-:Y:S01]  /*06b0*/  SEL R35, R22, RZ, !P3 ;  /* 0x000000ff16237207 */ /* 0x000fe20005800000 */
[----:B------:R-:W-:Y:S01]  /*06c0*/  IMAD.SHL.U32 R40, R27, 0x2, RZ ;  /* 0x000000021b287824 */ /* 0x000fe200078e00ff */
[----:B------:R-:W-:Y:S01]  /*06d0*/  LOP3.LUT R25, R14, R3, RZ, 0xfc, !PT ;  /* 0x000000030e197212 */ /* 0x000fe200078efcff */
[----:B------:R-:W-:Y:S01]  /*06e0*/  IMAD.SHL.U32 R36, R23, 0x2, RZ ;  /* 0x0000000217247824 */ /* 0x000fe200078e00ff */
[----:B------:R-:W-:Y:S01]  /*06f0*/  ISETP.GE.AND P2, PT, R8, UR19, PT ;  /* 0x0000001308007c0c */ /* 0x000fe2000bf46270 */
[----:B------:R-:W-:Y:S01]  /*0700*/  USHF.L.U32 UR6, UR18, 0xe, URZ ;  /* 0x0000000e12067899 */ /* 0x000fe2000800063f */
[----:B------:R-:W-:Y:S01]  /*0710*/  ISETP.GE.AND P5, PT, R10, UR19, PT ;  /* 0x000000130a007c0c */ /* 0x000fe2000bfa6270 */
[----:B------:R-:W-:Y:S01]  /*0720*/  IMAD.SHL.U32 R38, R25, 0x2, RZ ;  /* 0x0000000219267824 */ /* 0x000fe200078e00ff */
[----:B------:R-:W-:-:S02]  /*0730*/  SHF.L.U64.HI R49, R27, 0x1, R13 ;  /* 0x000000011b317819 */ /* 0x000fc4000001020d */
[----:B------:R-:W-:Y:S02]  /*0740*/  CS2R R84, SRZ ;  /* 0x0000000000547805 */ /* 0x000fe4000001ff00 */
[----:B------:R-:W-:Y:S01]  /*0750*/  IADD3 R24, P3, R40, UR10, RZ ;  /* 0x0000000a28187c10 */ /* 0x000fe2000ff7e0ff */
[----:B------:R-:W-:Y:S01]  /*0760*/  IMAD.U32 R161, RZ, RZ, UR6 ;  /* 0x00000006ffa17e24 */ /* 0x000fe2000f8e00ff */
[----:B------:R-:W-:Y:S02]  /*0770*/  ISETP.LT.AND P6, PT, R158, UR19, P0 ;  /* 0x000000139e007c0c */ /* 0x000fe400087c1270 */
[----:B------:R-:W-:Y:S02]  /*0780*/  CS2R R86, SRZ ;  /* 0x0000000000567805 */ /* 0x000fe4000001ff00 */
[----:B------:R-:W-:Y:S02]  /*0790*/  SHF.L.U64.HI R47, R25, 0x1, R15 ;  /* 0x00000001192f7819 */ /* 0x000fe4000001020f */
[----:B------:R-:W-:-:S02]  /*07a0*/  SEL R32, R22, RZ, !P2 ;  /* 0x000000ff16207207 */ /* 0x000fc40005000000 */
[----:B------:R-:W-:Y:S02]  /*07b0*/  SEL R11, R22, RZ, !P5 ;  /* 0x000000ff160b7207 */ /* 0x000fe40006800000 */
[----:B------:R-:W-:Y:S02]  /*07c0*/  IADD3.X R25, R49, UR11, RZ, P3, !PT ;  /* 0x0000000b31197c10 */ /* 0x000fe40009ffe4ff */
[----:B------:R-:W-:Y:S02]  /*07d0*/  IADD3 R22, P2, R42, UR10, RZ ;  /* 0x0000000a2a167c10 */ /* 0x000fe4000ff5e0ff */
[----:B------:R-:W-:Y:S02]  /*07e0*/  SHF.L.U64.HI R44, R23, 0x1, R21 ;  /* 0x00000001172c7819 */ /* 0x000fe40000010215 */
[----:B------:R-:W-:Y:S02]  /*07f0*/  IADD3 R28, P3, R36, UR10, RZ ;  /* 0x0000000a241c7c10 */ /* 0x000fe4000ff7e0ff */
[----:B------:R-:W-:-:S02]  /*0800*/  PLOP3.LUT P1, PT, PT, PT, UP0, 0x80, 0x0 ;  /* 0x000000000000781c */ /* 0x000fc40003f2f008 */
[----:B------:R-:W-:Y:S02]  /*0810*/  SEL R31, RZ, 0x10, !P6 ;  /* 0x00000010ff1f7807 */ /* 0x000fe40007000000 */
[----:B------:R-:W-:Y:S02]  /*0820*/  IADD3.X R23, R45, UR11, RZ, P2, !PT ;  /* 0x0000000b2d177c10 */ /* 0x000fe400097fe4ff */
[----:B------:R-:W-:Y:S02]  /*0830*/  IADD3.X R29, R44, UR11, RZ, P3, !PT ;  /* 0x0000000b2c1d7c10 */ /* 0x000fe40009ffe4ff */
[----:B------:R-:W-:Y:S02]  /*0840*/  IADD3 R26, P2, R38, UR10, RZ ;  /* 0x0000000a261a7c10 */ /* 0x000fe4000ff5e0ff */
[----:B------:R-:W-:Y:S02]  /*0850*/  LEA R30, P3, R180, UR8, 0x1 ;  /* 0x00000008b41e7c11 */ /* 0x000fe4000f8608ff */
[----:B------:R-:W-:-:S02]  /*0860*/  SEL R34, R31, RZ, P1 ;  /* 0x000000ff1f227207 */ /* 0x000fc40000800000 */
[----:B------:R-:W-:Y:S02]  /*0870*/  ISETP.LT.AND P5, PT, R8, UR19, P0 ;  /* 0x0000001308007c0c */ /* 0x000fe400087a1270 */
[----:B------:R-:W-:Y:S02]  /*0880*/  IADD3 R172, P1, R12, R4, RZ ;  /* 0x000000040cac7210 */ /* 0x000fe40007f3e0ff */
[----:B------:R-:W-:Y:S02]  /*0890*/  IADD3.X R27, R47, UR11, RZ, P2, !PT ;  /* 0x0000000b2f1b7c10 */ /* 0x000fe400097fe4ff */
[----:B------:R-:W-:Y:S02]  /*08a0*/  LEA.HI.X R31, R180, UR9, R173, 0x1, P3 ;  /* 0x00000009b41f7c11 */ /* 0x000fe400098f0cad */
[----:B------:R-:W-:Y:S02]  /*08b0*/  PLOP3.LUT P2, PT, PT, PT, UP0, 0x80, 0x0 ;  /* 0x000000000000781c */ /* 0x000fe40003f4f008 */
[----:B------:R-:W-:-:S02]  /*08c0*/  SEL R12, RZ, 0x10, !P5 ;  /* 0x00000010ff0c7807 */ /* 0x000fc40006800000 */
[----:B------:R-:W-:Y:S02]  /*08d0*/  ISETP.NE.U32.AND P3, PT, R32, RZ, PT ;  /* 0x000000ff2000720c */ /* 0x000fe40003f65070 */
[----:B------:R-:W-:Y:S02]  /*08e0*/  IADD3.X R171, R13, UR7, RZ, P1, !PT ;  /* 0x000000070dab7c10 */ /* 0x000fe40008ffe4ff */
[----:B------:R-:W-:Y:S02]  /*08f0*/  LEA R32, P1, R172, UR8, 0x1 ;  /* 0x00000008ac207c11 */ /* 0x000fe4000f8208ff */
[----:B------:R-:W-:Y:S02]  /*0900*/  SEL R12, R12, RZ, P2 ;  /* 0x000000ff0c0c7207 */ /* 0x000fe40001000000 */
[----:B------:R-:W-:Y:S02]  /*0910*/  IADD3 R170, P2, R14, R4, RZ ;  /* 0x000000040eaa7210 */ /* 0x000fe40007f5e0ff */
[----:B------:R-:W-:-:S02]  /*0920*/  LEA.HI.X R33, R172, UR9, R171, 0x1, P1 ;  /* 0x00000009ac217c11 */ /* 0x000fc400088f0cab */
[----:B------:R-:W-:Y:S02]  /*0930*/  IADD3 R168, P1, R20, R4, RZ ;  /* 0x0000000414a87210 */ /* 0x000fe40007f3e0ff */
[----:B------:R-:W-:Y:S02]  /*0940*/  IADD3.X R169, R15, UR7, RZ, P2, !PT ;  /* 0x000000070fa97c10 */ /* 0x000fe400097fe4ff */
[----:B------:R-:W-:Y:S02]  /*0950*/  ISETP.NE.U32.AND P2, PT, R35, RZ, PT ;  /* 0x000000ff2300720c */ /* 0x000fe40003f45070 */
[----:B------:R-:W-:Y:S02]  /*0960*/  IADD3.X R167, R21, UR7, RZ, P1, !PT ;  /* 0x0000000715a77c10 */ /* 0x000fe40008ffe4ff */
[----:B------:R-:W-:Y:S02]  /*0970*/  ISETP.NE.U32.AND P1, PT, R11, RZ, PT ;  /* 0x000000ff0b00720c */ /* 0x000fe40003f25070 */
[----:B------:R-:W-:-:S02]  /*0980*/  LOP3.LUT R11, R3, 0x38, R0, 0x78, !PT ;  /* 0x00000038030b7812 */ /* 0x000fc400078e7800 */
[----:B------:R-:W-:Y:S02]  /*0990*/  LEA R35, R2, UR4, 0x1 ;  /* 0x0000000402237c11 */ /* 0x000fe4000f8e08ff */
[----:B------:R-:W-:Y:S01]  /*09a0*/  P2R R48, PR, RZ, 0x20 ;  /* 0x00000020ff307803 */ /* 0x000fe20000000000 */
[----:B------:R-:W-:Y:S01]  /*09b0*/  IMAD R11, R158, 0x40, R11 ;  /* 0x000000409e0b7824 */ /* 0x000fe200078e020b */
[----:B------:R-:W-:Y:S01]  /*09c0*/  LEA R37, R5, UR4, 0x1 ;  /* 0x0000000405257c11 */ /* 0x000fe2000f8e08ff */
[----:B------:R-:W-:Y:S01]  /*09d0*/  @!PT LDS RZ, [RZ] ;  /* 0x00000000fffff984 */ /* 0x000fe20000000800 */
[----:B------:R-:W-:Y:S01]  /*09e0*/  @!PT LDS RZ, [RZ] ;  /* 0x00000000fffff984 */ /* 0x000fe20000000800 */
[----:B------:R-:W-:Y:S01]  /*09f0*/  @!PT LDS RZ, [RZ] ;  /* 0x00000000fffff984 */ /* 0x000fe20000000800 */
[----:B------:R-:W-:Y:S01]  /*0a00*/  LDGSTS.E.BYPASS.128 [R35], desc[UR12][R22.64], P4 ;  /* 0x0000000016237fae */ /* 0x000fe2000a101c4c */
[----:B------:R-:W-:Y:S02]  /*0a10*/  LEA R39, R6, UR4, 0x1 ;  /* 0x0000000406277c11 */ /* 0x000fe4000f8e08ff */
[----:B------:R-:W-:Y:S01]  /*0a20*/  ISETP.NE.U32.AND P5, PT, R34, RZ, PT ;  /* 0x000000ff2200720c */ /* 0x000fe20003fa5070 */
[----:B------:R-:W-:Y:S01]  /*0a30*/  LDGSTS.E.BYPASS.128 [R37], desc[UR12][R24.64], P3 ;  /* 0x0000000018257fae */ /* 0x000fe20009901c4c */
[----:B------:R-:W-:-:S02]  /*0a40*/  LEA R41, R7, UR4, 0x1 ;  /* 0x0000000407297c11 */ /* 0x000fc4000f8e08ff */
[----:B------:R-:W-:Y:S01]  /*0a50*/  LEA R43, R11, UR4, 0x1 ;  /* 0x000000040b2b7c11 */ /* 0x000fe2000f8e08ff */
[----:B------:R-:W-:Y:S01]  /*0a60*/  LDGSTS.E.BYPASS.128 [R39], desc[UR12][R26.64], P2 ;  /* 0x000000001a277fae */ /* 0x000fe20009101c4c */
[----:B------:R-:W-:Y:S02]  /*0a70*/  SHF.R.U32.HI R13, RZ, 0x1, R0 ;  /* 0x00000001ff0d7819 */ /* 0x000fe40000011600 */
[----:B------:R-:W-:Y:S01]  /*0a80*/  P2R R46, PR, RZ, 0x40 ;  /* 0x00000040ff2e7803 */ /* 0x000fe20000000000 */
[----:B------:R-:W-:Y:S01]  /*0a90*/  LDGSTS.E.BYPASS.128 [R41], desc[UR12][R28.64], P1 ;  /* 0x000000001c297fae */ /* 0x000fe20008901c4c */
[----:B------:R-:W-:Y:S02]  /*0aa0*/  LOP3.LUT R13, R13, 0x30, RZ, 0xc0, !PT ;  /* 0x000000300d0d7812 */ /* 0x000fe400078ec0ff */
[----:B------:R-:W-:Y:S01]  /*0ab0*/  ISETP.LT.AND P6, PT, R9, UR19, P0 ;  /* 0x0000001309007c0c */ /* 0x000fe200087c1270 */
[----:B------:R-:W0:Y:S01]  /*0ac0*/  LDGDEPBAR ;  /* 0x00000000000079af */ /* 0x000e220000000000 */
[----:B------:R-:W-:-:S02]  /*0ad0*/  LOP3.LUT R130, R158, 0x40, RZ, 0xfc, !PT ;  /* 0x000000409e827812 */ /* 0x000fc400078efcff */
[----:B------:R-:W-:Y:S01]  /*0ae0*/  SEL R15, RZ, 0x10, !P6 ;  /* 0x00000010ff0f7807 */ /* 0x000fe20007000000 */
[----:B------:R-:W-:Y:S01]  /*0af0*/  LDGSTS.E.BYPASS.128 [R35+0x6000], desc[UR12][R22.64+0x80], P4 ;  /* 0x0600008016237fae */ /* 0x000fe2000a101c4c */
[----:B------:R-:W-:Y:S01]  /*0b00*/  P2R R129, PR, RZ, 0x40 ;  /* 0x00000040ff817803 */ /* 0x000fe20000000000 */
[----:B------:R-:W-:Y:S01]  /*0b10*/  IMAD.SHL.U32 R125, R130, 0x1000, RZ ;  /* 0x00001000827d7824 */ /* 0x000fe200078e00ff */
[----:B------:R-:W-:Y:S01]  /*0b20*/  ISETP.LT.AND P6, PT, R10, UR19, P0 ;  /* 0x000000130a007c0c */ /* 0x000fe200087c1270 */
[----:B------:R2:W-:Y:S01]  /*0b30*/  LDGSTS.E.BYPASS.128 [R37+0x6000], desc[UR12][R24.64+0x80], P3 ;  /* 0x0600008018257fae */ /* 0x0005e20009901c4c */
[----:B------:R-:W-:Y:S02]  /*0b40*/  LOP3.LUT R132, R8, 0x40, RZ, 0xfc, !PT ;  /* 0x0000004008847812 */ /* 0x000fe400078efcff */
[----:B------:R-:W-:Y:S01]  /*0b50*/  P2R R131, PR, RZ, 0x40 ;  /* 0x00000040ff837803 */ /* 0x000fe20000000000 */
[----:B------:R3:W-:Y:S01]  /*0b60*/  LDGSTS.E.BYPASS.128 [R39+0x6000], desc[UR12][R26.64+0x80], P2 ;  /* 0x060000801a277fae */ /* 0x0007e20009101c4c */
[----:B------:R-:W-:-:S02]  /*0b70*/  LOP3.LUT R134, R9, 0x40, RZ, 0xfc, !PT ;  /* 0x0000004009867812 */ /* 0x000fc400078efcff */
[----:B------:R-:W-:Y:S01]  /*0b80*/  LOP3.LUT R144, R10, 0x40, RZ, 0xfc, !PT ;  /* 0x000000400a907812 */ /* 0x000fe200078efcff */
[----:B------:R-:W-:Y:S01]  /*0b90*/  LDGSTS.E.BYPASS.128 [R41+0x6000], desc[UR12][R28.64+0x80], P1 ;  /* 0x060000801c297fae */ /* 0x000fe20008901c4c */
[----:B------:R-:W-:Y:S01]  /*0ba0*/  LOP3.LUT R57, R125, R3, RZ, 0xfc, !PT ;  /* 0x000000037d397212 */ /* 0x000fe200078efcff */
[----:B------:R-:W-:Y:S01]  /*0bb0*/  IMAD.SHL.U32 R128, R134, 0x1000, RZ ;  /* 0x0000100086807824 */ /* 0x000fe200078e00ff */
[----:B------:R-:W-:Y:S01]  /*0bc0*/  SHF.L.U64.HI R124, R130, 0xc, RZ ;  /* 0x0000000c827c7819 */ /* 0x000fe200000102ff */
[----:B------:R-:W0:Y:S01]  /*0bd0*/  LDGDEPBAR ;  /* 0x00000000000079af */ /* 0x000e220000000000 */
[----:B--2---:R-:W-:Y:S01]  /*0be0*/  IMAD.U32 R25, RZ, RZ, UR14 ;  /* 0x0000000eff197e24 */ /* 0x004fe2000f8e00ff */
[----:B------:R-:W-:Y:S01]  /*0bf0*/  ULDC.64 UR14, c[0x0][0x210] ;  /* 0x00008400000e7ab9 */ /* 0x000fe20000000a00 */
[----:B------:R-:W-:Y:S01]  /*0c00*/  IMAD.SHL.U32 R56, R57, 0x2, RZ ;  /* 0x0000000239387824 */ /* 0x000fe200078e00ff */
[----:B------:R-:W-:Y:S01]  /*0c10*/  LDGSTS.E.BYPASS.128 [R43+0x18000], desc[UR12][R30.64], P5 ;  /* 0x180000001e2b7fae */ /* 0x000fe2000a901c4c */
[----:B------:R-:W-:Y:S01]  /*0c20*/  ISETP.NE.U32.AND P5, PT, R12, RZ, PT ;  /* 0x000000ff0c00720c */ /* 0x000fe20003fa5070 */
[----:B------:R-:W-:Y:S01]  /*0c30*/  UIMAD.WIDE UR14, UR21, 0x2, UR14 ;  /* 0x00000002150e78a5 */ /* 0x000fe2000f8e020e */
[----:B------:R-:W-:-:S02]  /*0c40*/  SHF.R.U32.HI R12, RZ, 0x2, R0 ;  /* 0x00000002ff0c7819 */ /* 0x000fc40000011600 */
[----:B------:R-:W-:Y:S02]  /*0c50*/  SHF.L.U64.HI R57, R57, 0x1, R124 ;  /* 0x0000000139397819 */ /* 0x000fe4000001027c */
[----:B------:R-:W-:Y:S02]  /*0c60*/  SGXT.U32 R12, R12, 0x3 ;  /* 0x000000030c0c781a */ /* 0x000fe40000000000 */
[----:B------:R-:W-:Y:S02]  /*0c70*/  LOP3.LUT R53, R128, R3, RZ, 0xfc, !PT ;  /* 0x0000000380357212 */ /* 0x000fe400078efcff */
[----:B------:R-:W-:Y:S02]  /*0c80*/  LOP3.LUT R14, R13, R12, RZ, 0xfc, !PT ;  /* 0x0000000c0d0e7212 */ /* 0x000fe400078efcff */
[----:B------:R-:W-:Y:S01]  /*0c90*/  SHF.L.U64.HI R126, R132, 0xc, RZ ;  /* 0x0000000c847e7819 */ /* 0x000fe200000102ff */
[----:B------:R-:W-:Y:S01]  /*0ca0*/  LDGSTS.E.BYPASS.128 [R43+0x18800], desc[UR12][R32.64], P5 ;  /* 0x18800000202b7fae */ /* 0x000fe2000a901c4c */
[----:B------:R-:W-:Y:S01]  /*0cb0*/  ISETP.GE.AND P5, PT, R14, UR19, PT ;  /* 0x000000130e007c0c */ /* 0x000fe2000bfa6270 */
[----:B------:R-:W-:Y:S01]  /*0cc0*/  IMAD.SHL.U32 R52, R53, 0x2, RZ ;  /* 0x0000000235347824 */ /* 0x000fe200078e00ff */
[----:B------:R-:W-:-:S02]  /*0cd0*/  SHF.L.U64.HI R60, R134, 0xc, RZ ;  /* 0x0000000c863c7819 */ /* 0x000fc400000102ff */
[----:B---3--:R-:W-:Y:S02]  /*0ce0*/  SEL R26, R25, RZ, !P5 ;  /* 0x000000ff191a7207 */ /* 0x008fe40006800000 */
[C---:B------:R-:W-:Y:S02]  /*0cf0*/  LEA R20, P5, R170.reuse, UR8, 0x1 ;  /* 0x00000008aa147c11 */ /* 0x040fe4000f8a08ff */
[----:B------:R-:W-:Y:S02]  /*0d00*/  SHF.L.U64.HI R53, R53, 0x1, R60 ;  /* 0x0000000135357819 */ /* 0x000fe4000001023c */
[----:B------:R-:W-:Y:S02]  /*0d10*/  LEA.HI.X R21, R170, UR9, R169, 0x1, P5 ;  /* 0x00000009aa157c11 */ /* 0x000fe4000a8f0ca9 */
[----:B------:R-:W-:Y:S02]  /*0d20*/  PLOP3.LUT P5, PT, PT, PT, UP0, 0x80, 0x0 ;  /* 0x000000000000781c */ /* 0x000fe40003faf008 */
[----:B------:R-:W-:-:S02]  /*0d30*/  SHF.L.U64.HI R58, R144, 0xc, RZ ;  /* 0x0000000c903a7819 */ /* 0x000fc400000102ff */
[----:B------:R-:W-:Y:S02]  /*0d40*/  SEL R15, R15, RZ, P5 ;  /* 0x000000ff0f0f7207 */ /* 0x000fe40002800000 */
[C---:B------:R-:W-:Y:S02]  /*0d50*/  LEA R22, P5, R168.reuse, UR8, 0x1 ;  /* 0x00000008a8167c11 */ /* 0x040fe4000f8a08ff */
[----:B------:R-:W-:Y:S02]  /*0d60*/  LOP3.LUT R59, R13, 0x40, R12, 0xfe, !PT ;  /* 0x000000400d3b7812 */ /* 0x000fe400078efe0c */
[----:B------:R-:W-:Y:S02]  /*0d70*/  LEA.HI.X R23, R168, UR9, R167, 0x1, P5 ;  /* 0x00000009a8177c11 */ /* 0x000fe4000a8f0ca7 */
[----:B------:R-:W-:Y:S02]  /*0d80*/  ISETP.NE.U32.AND P5, PT, R15, RZ, PT ;  /* 0x000000ff0f00720c */ /* 0x000fe40003fa5070 */
[----:B------:R-:W-:-:S02]  /*0d90*/  SEL R15, RZ, 0x10, !P6 ;  /* 0x00000010ff0f7807 */ /* 0x000fc40007000000 */
[C---:B------:R-:W-:Y:S02]  /*0da0*/  LOP3.LUT P6, R34, R0.reuse, 0x3, RZ, 0xc0, !PT ;  /* 0x0000000300227812 */ /* 0x040fe400078cc0ff */
[----:B------:R-:W-:Y:S02]  /*0db0*/  LOP3.LUT R159, R0, 0x10, RZ, 0xc0, !PT ;  /* 0x00000010009f7812 */ /* 0x000fe400078ec0ff */
[----:B------:R-:W-:-:S05]  /*0dc0*/  P2R R162, PR, RZ, 0x40 ;  /* 0x00000040ffa27803 */ /* 0x000fca0000000000 */
[----:B------:R2:W-:Y:S01]  /*0dd0*/  LDGSTS.E.BYPASS.128 [R43+0x19000], desc[UR12][R20.64], P5 ;  /* 0x19000000142b7fae */ /* 0x0005e2000a901c4c */
[----:B------:R-:W-:Y:S01]  /*0de0*/  PLOP3.LUT P5, PT, PT, PT, UP0, 0x80, 0x0 ;  /* 0x000000000000781c */ /* 0x000fe20003faf008 */
[----:B------:R-:W-:-:S03]  /*0df0*/  UISETP.GT.AND UP0, UPT, UR5, 0x7f, UPT ;  /* 0x0000007f0500788c */ /* 0x000fc6000bf04270 */
[----:B------:R-:W-:Y:S02]  /*0e00*/  SEL R24, R15, RZ, P5 ;  /* 0x000000ff0f187207 */ /* 0x000fe40002800000 */
[----:B------:R-:W-:-:S04]  /*0e10*/  LOP3.LUT R15, R13, 0x8, R12, 0xfe, !PT ;  /* 0x000000080d0f7812 */ /* 0x000fc800078efe0c */
[----:B------:R-:W-:Y:S01]  /*0e20*/  ISETP.GE.AND P5, PT, R15, UR19, PT ;  /* 0x000000130f007c0c */ /* 0x000fe2000bfa6270 */
[----:B--2---:R-:W-:-:S03]  /*0e30*/  IMAD.MOV.U32 R21, RZ, RZ, 0x80 ;  /* 0x00000080ff157424 */ /* 0x004fc600078e00ff */
[----:B------:R-:W-:Y:S01]  /*0e40*/  SEL R32, R25, RZ, !P5 ;  /* 0x000000ff19207207 */ /* 0x000fe20006800000 */
[----:B------:R-:W-:Y:S01]  /*0e50*/  IMAD.WIDE.U32 R20, R14, R21, UR16 ;  /* 0x000000100e147e25 */ /* 0x000fe2000f8e0015 */
[----:B------:R-:W-:-:S13]  /*0e60*/  ISETP.NE.U32.AND P5, PT, R24, RZ, PT ;  /* 0x000000ff1800720c */ /* 0x000fda0003fa5070 */
[----:B------:R2:W-:Y:S01]  /*0e70*/  LDGSTS.E.BYPASS.128 [R43+0x19800], desc[UR12][R22.64], P5 ;  /* 0x19800000162b7fae */ /* 0x0005e2000a901c4c */
[----:B------:R-:W-:-:S03]  /*0e80*/  IADD3 R24, P5, R42, UR14, RZ ;  /* 0x0000000e2a187c10 */ /* 0x000fc6000ffbe0ff */
[----:B------:R-:W0:Y:S01]  /*0e90*/  LDGDEPBAR ;  /* 0x00000000000079af */ /* 0x000e220000000000 */
[----:B------:R-:W-:Y:S02]  /*0ea0*/  IADD3.X R25, R45, UR15, RZ, P5, !PT ;  /* 0x0000000f2d197c10 */ /* 0x000fe4000affe4ff */
[----:B------:R-:W-:Y:S02]  /*0eb0*/  @!P6 ISETP.NE.U32.AND P5, PT, R26, RZ, PT ;  /* 0x000000ff1a00e20c */ /* 0x000fe40003fa5070 */
[----:B------:R-:W-:Y:S01]  /*0ec0*/  LEA R45, R14, UR4, 0x2 ;  /* 0x000000040e2d7c11 */ /* 0x000fe2000f8e10ff */
[----:B--2---:R-:W-:-:S04]  /*0ed0*/  IMAD.MOV.U32 R22, RZ, RZ, 0x80 ;  /* 0x00000080ff167424 */ /* 0x004fc800078e00ff */
[----:B------:R-:W-:-:S06]  /*0ee0*/  IMAD.WIDE.U32 R22, R15, R22, UR16 ;  /* 0x000000100f167e25 */ /* 0x000fcc000f8e0016 */
[----:B------:R2:W-:Y:S01]  /*0ef0*/  @!P6 LDGSTS.E [R45+0x22400], desc[UR12][R20.64], P5 ;  /* 0x22400000142defae */ /* 0x0005e2000a92184c */
[----:B------:R-:W-:-:S04]  /*0f00*/  IADD3 R26, P5, R40, UR14, RZ ;  /* 0x0000000e281a7c10 */ /* 0x000fc8000ffbe0ff */
[----:B------:R-:W-:Y:S01]  /*0f10*/  IADD3.X R27, R49, UR15, RZ, P5, !PT ;  /* 0x0000000f311b7c10 */ /* 0x000fe2000affe4ff */
[----:B------:R-:W-:Y:S01]  /*0f20*/  IMAD.SHL.U32 R49, R132, 0x1000, RZ ;  /* 0x0000100084317824 */ /* 0x000fe200078e00ff */
[----:B------:R-:W-:-:S04]  /*0f30*/  IADD3 R28, P5, R38, UR14, RZ ;  /* 0x0000000e261c7c10 */ /* 0x000fc8000ffbe0ff */
[----:B------:R-:W-:Y:S01]  /*0f40*/  IADD3.X R29, R47, UR15, RZ, P5, !PT ;  /* 0x0000000f2f1d7c10 */ /* 0x000fe2000affe4ff */
[----:B------:R-:W-:Y:S01]  /*0f50*/  IMAD.SHL.U32 R47, R144, 0x1000, RZ ;  /* 0x00001000902f7824 */ /* 0x000fe200078e00ff */
[----:B------:R-:W-:Y:S02]  /*0f60*/  IADD3 R30, P5, R36, UR14, RZ ;  /* 0x0000000e241e7c10 */ /* 0x000fe4000ffbe0ff */
[----:B------:R-:W-:Y:S02]  /*0f70*/  LOP3.LUT R55, R49, R3, RZ, 0xfc, !PT ;  /* 0x0000000331377212 */ /* 0x000fe400078efcff */
[----:B------:R-:W-:Y:S02]  /*0f80*/  IADD3.X R31, R44, UR15, RZ, P5, !PT ;  /* 0x0000000f2c1f7c10 */ /* 0x000fe4000affe4ff */
[----:B------:R-:W-:Y:S01]  /*0f90*/  @!P6 ISETP.NE.U32.AND P5, PT, R32, RZ, PT ;  /* 0x000000ff2000e20c */ /* 0x000fe20003fa5070 */
[C---:B------:R-:W-:Y:S01]  /*0fa0*/  IMAD.SHL.U32 R54, R55.reuse, 0x2, RZ ;  /* 0x0000000237367824 */ /* 0x040fe200078e00ff */
[----:B------:R-:W-:-:S02]  /*0fb0*/  SHF.L.U64.HI R55, R55, 0x1, R126 ;  /* 0x0000000137377819 */ /* 0x000fc4000001027e */
[----:B------:R-:W-:-:S05]  /*0fc0*/  LOP3.LUT R51, R47, R3, RZ, 0xfc, !PT ;  /* 0x000000032f337212 */ /* 0x000fca00078efcff */
[C---:B------:R-:W-:Y:S01]  /*0fd0*/  IMAD.SHL.U32 R50, R51.reuse, 0x2, RZ ;  /* 0x0000000233327824 */ /* 0x040fe200078e00ff */
[----:B------:R-:W-:-:S03]  /*0fe0*/  SHF.L.U64.HI R51, R51, 0x1, R58 ;  /* 0x0000000133337819 */ /* 0x000fc6000001023a */
[----:B------:R3:W-:Y:S04]  /*0ff0*/  @!P6 LDGSTS.E [R45+0x22420], desc[UR12][R22.64], P5 ;  /* 0x22420000162defae */ /* 0x0007e8000a92184c */
[----:B------:R-:W0:Y:S04]  /*1000*/  LDGDEPBAR ;  /* 0x00000000000079af */ /* 0x000e280000000000 */
[----:B------:R-:W-:Y:S04]  /*1010*/  LDGSTS.E.BYPASS.128 [R35+0xc000], desc[UR12][R24.64], P4 ;  /* 0x0c00000018237fae */ /* 0x000fe8000a101c4c */
[----:B------:R-:W-:Y:S04]  /*1020*/  LDGSTS.E.BYPASS.128 [R37+0xc000], desc[UR12][R26.64], P3 ;  /* 0x0c0000001a257fae */ /* 0x000fe80009901c4c */
[----:B------:R-:W-:Y:S04]  /*1030*/  LDGSTS.E.BYPASS.128 [R39+0xc000], desc[UR12][R28.64], P2 ;  /* 0x0c0000001c277fae */ /* 0x000fe80009101c4c */
[----:B------:R-:W-:Y:S04]  /*1040*/  LDGSTS.E.BYPASS.128 [R41+0xc000], desc[UR12][R30.64], P1 ;  /* 0x0c0000001e297fae */ /* 0x000fe80008901c4c */
[----:B------:R-:W0:Y:S04]  /*1050*/  LDGDEPBAR ;  /* 0x00000000000079af */ /* 0x000e280000000000 */
[----:B------:R4:W-:Y:S04]  /*1060*/  LDGSTS.E.BYPASS.128 [R35+0x12000], desc[UR12][R24.64+0x80], P4 ;  /* 0x1200008018237fae */ /* 0x0009e8000a101c4c */
[----:B------:R5:W-:Y:S04]  /*1070*/  LDGSTS.E.BYPASS.128 [R37+0x12000], desc[UR12][R26.64+0x80], P3 ;  /* 0x120000801a257fae */ /* 0x000be80009901c4c */
[----:B------:R1:W-:Y:S04]  /*1080*/  LDGSTS.E.BYPASS.128 [R39+0x12000], desc[UR12][R28.64+0x80], P2 ;  /* 0x120000801c277fae */ /* 0x0003e80009101c4c */
[----:B------:R1:W-:Y:S01]  /*1090*/  LDGSTS.E.BYPASS.128 [R41+0x12000], desc[UR12][R30.64+0x80], P1 ;  /* 0x120000801e297fae */ /* 0x0003e20008901c4c */
[----:B------:R-:W-:-:S03]  /*10a0*/  ISETP.GE.U32.AND P1, PT, R130, UR19, PT ;  /* 0x0000001382007c0c */ /* 0x000fc6000bf26070 */
[----:B------:R-:W0:Y:S01]  /*10b0*/  LDGDEPBAR ;  /* 0x00000000000079af */ /* 0x000e220000000000 */
[----:B------:R-:W-:Y:S01]  /*10c0*/  BAR.SYNC.DEFER_BLOCKING 0x0 ;  /* 0x0000000000007b1d */ /* 0x000fe20000010000 */
[----:B------:R-:W-:-:S04]  /*10d0*/  ISETP.GE.AND.EX P1, PT, RZ, UR46, PT, P1 ;  /* 0x0000002eff007c0c */ /* 0x000fc8000bf26310 */
[----:B--2---:R-:W-:Y:S02]  /*10e0*/  SEL R20, RZ, 0x10, P1 ;  /* 0x00000010ff147807 */ /* 0x004fe40000800000 */
[----:B------:R-:W-:-:S04]  /*10f0*/  PLOP3.LUT P1, PT, PT, PT, UP0, 0x80, 0x0 ;  /* 0x000000000000781c */ /* 0x000fc80003f2f008 */
[----:B------:R-:W-:Y:S02]  /*1100*/  SEL R36, R20, RZ, P1 ;  /* 0x000000ff14247207 */ /* 0x000fe40000800000 */
[----:B------:R-:W-:Y:S02]  /*1110*/  ISETP.GE.U32.AND P1, PT, R132, UR19, PT ;  /* 0x0000001384007c0c */ /* 0x000fe4000bf26070 */
[----:B------:R-:W-:Y:S02]  /*1120*/  ISETP.NE.U32.AND P4, PT, R36, RZ, PT ;  /* 0x000000ff2400720c */ /* 0x000fe40003f85070 */
[----:B------:R-:W-:-:S04]  /*1130*/  ISETP.GE.AND.EX P1, PT, RZ, UR46, PT, P1 ;  /* 0x0000002eff007c0c */ /* 0x000fc8000bf26310 */
[----:B------:R-:W-:Y:S02]  /*1140*/  SEL R20, RZ, 0x10, P1 ;  /* 0x00000010ff147807 */ /* 0x000fe40000800000 */
[----:B------:R-:W-:-:S04]  /*1150*/  PLOP3.LUT P1, PT, PT, PT, UP0, 0x80, 0x0 ;  /* 0x000000000000781c */ /* 0x000fc80003f2f008 */
[----:B------:R-:W-:Y:S02]  /*1160*/  SEL R38, R20, RZ, P1 ;  /* 0x000000ff14267207 */ /* 0x000fe40000800000 */
[----:B------:R-:W-:Y:S02]  /*1170*/  ISETP.GE.U32.AND P1, PT, R134, UR19, PT ;  /* 0x0000001386007c0c */ /* 0x000fe4000bf26070 */
[----:B------:R-:W-:Y:S02]  /*1180*/  ISETP.NE.U32.AND P3, PT, R38, RZ, PT ;  /* 0x000000ff2600720c */ /* 0x000fe40003f65070 */
[----:B------:R-:W-:Y:S02]  /*1190*/  ISETP.GE.AND.EX P1, PT, RZ, UR46, PT, P1 ;  /* 0x0000002eff007c0c */ /* 0x000fe4000bf26310 */
[----:B------:R-:W-:Y:S02]  /*11a0*/  P2R R38, PR, RZ, 0x10 ;  /* 0x00000010ff267803 */ /* 0x000fe40000000000 */
[----:B------:R-:W-:-:S02]  /*11b0*/  SEL R20, RZ, 0x10, P1 ;  /* 0x00000010ff147807 */ /* 0x000fc40000800000 */
        /* <DEDUP_REMOVED lines=8> */
[----:B------:R-:W-:-:S04]  /*1240*/  IADD3 R20, P1, R56, UR10, RZ ;  /* 0x0000000a38147c10 */ /* 0x000fc8000ff3e0ff */
[----:B------:R-:W-:Y:S02]  /*1250*/  IADD3.X R21, R57, UR11, RZ, P1, !PT ;  /* 0x0000000b39157c10 */ /* 0x000fe40008ffe4ff */
[----:B---3--:R-:W-:-:S03]  /*1260*/  IADD3 R22, P1, R54, UR10, RZ ;  /* 0x0000000a36167c10 */ /* 0x008fc6000ff3e0ff */
[----:B------:R-:W-:Y:S01]  /*1270*/  @!PT LDS RZ, [RZ] ;  /* 0x00000000fffff984 */ /* 0x000fe20000000800 */
[----:B------:R-:W-:Y:S01]  /*1280*/  @!PT LDS RZ, [RZ] ;  /* 0x00000000fffff984 */ /* 0x000fe20000000800 */
[----:B------:R-:W-:Y:S01]  /*1290*/  @!PT LDS RZ, [RZ] ;  /* 0x00000000fffff984 */ /* 0x000fe20000000800 */
[----:B------:R-:W-:Y:S01]  /*12a0*/  LDGSTS.E.BYPASS.128 [R35+0x2000], desc[UR12][R20.64], P4 ;  /* 0x0200000014237fae */ /* 0x000fe2000a101c4c */
[----:B------:R-:W-:Y:S02]  /*12b0*/  IADD3.X R23, R55, UR11, RZ, P1, !PT ;  /* 0x0000000b37177c10 */ /* 0x000fe40008ffe4ff */
[----:B----4-:R-:W-:-:S03]  /*12c0*/  IADD3 R24, P1, R52, UR10, RZ ;  /* 0x0000000a34187c10 */ /* 0x010fc6000ff3e0ff */
[----:B------:R-:W-:Y:S01]  /*12d0*/  LDGSTS.E.BYPASS.128 [R37+0x2000], desc[UR12][R22.64], P3 ;  /* 0x0200000016257fae */ /* 0x000fe20009901c4c */
[----:B------:R-:W-:Y:S02]  /*12e0*/  IADD3.X R25, R53, UR11, RZ, P1, !PT ;  /* 0x0000000b35197c10 */ /* 0x000fe40008ffe4ff */
[----:B-----5:R-:W-:-:S03]  /*12f0*/  IADD3 R26, P1, R50, UR10, RZ ;  /* 0x0000000a321a7c10 */ /* 0x020fc6000ff3e0ff */
[----:B------:R-:W-:Y:S01]  /*1300*/  LDGSTS.E.BYPASS.128 [R39+0x2000], desc[UR12][R24.64], P2 ;  /* 0x0200000018277fae */ /* 0x000fe20009101c4c */
[----:B------:R-:W-:Y:S02]  /*1310*/  IADD3.X R27, R51, UR11, RZ, P1, !PT ;  /* 0x0000000b331b7c10 */ /* 0x000fe40008ffe4ff */
[----:B------:R-:W-:-:S04]  /*1320*/  IADD3 R125, P1, R125, R4, RZ ;  /* 0x000000047d7d7210 */ /* 0x000fc80007f3e0ff */
[----:B------:R-:W-:Y:S02]  /*1330*/  IADD3.X R124, R124, UR7, RZ, P1, !PT ;  /* 0x000000077c7c7c10 */ /* 0x000fe40008ffe4ff */
[----:B-1----:R-:W-:-:S04]  /*1340*/  LEA R28, P1, R125, UR8, 0x1 ;  /* 0x000000087d1c7c11 */ /* 0x002fc8000f8208ff */
[----:B------:R-:W-:Y:S02]  /*1350*/  LEA.HI.X R29, R125, UR9, R124, 0x1, P1 ;  /* 0x000000097d1d7c11 */ /* 0x000fe400088f0c7c */
[----:B------:R-:W-:-:S04]  /*1360*/  IADD3 R49, P1, R49, R4, RZ ;  /* 0x0000000431317210 */ /* 0x000fc80007f3e0ff */
[----:B------:R-:W-:Y:S02]  /*1370*/  IADD3.X R126, R126, UR7, RZ, P1, !PT ;  /* 0x000000077e7e7c10 */ /* 0x000fe40008ffe4ff */
[----:B------:R-:W-:-:S04]  /*1380*/  LEA R30, P1, R49, UR8, 0x1 ;  /* 0x00000008311e7c11 */ /* 0x000fc8000f8208ff */
[----:B------:R-:W-:Y:S02]  /*1390*/  LEA.HI.X R31, R49, UR9, R126, 0x1, P1 ;  /* 0x00000009311f7c11 */ /* 0x000fe400088f0c7e */
[----:B------:R-:W-:-:S04]  /*13a0*/  LEA R32, P1, R59, UR16, 0x7 ;  /* 0x000000103b207c11 */ /* 0x000fc8000f8238ff */
[----:B------:R-:W-:Y:S02]  /*13b0*/  LEA.HI.X R33, R59, UR17, RZ, 0x7, P1 ;  /* 0x000000113b217c11 */ /* 0x000fe400088f3cff */
[----:B------:R-:W-:-:S04]  /*13c0*/  ISETP.LT.U32.AND P1, PT, R130, UR19, PT ;  /* 0x0000001382007c0c */ /* 0x000fc8000bf21070 */
[----:B------:R-:W-:Y:S02]  /*13d0*/  ISETP.LT.AND.EX P6, PT, RZ, UR46, P0, P1 ;  /* 0x0000002eff007c0c */ /* 0x000fe400087c1310 */
[----:B------:R-:W-:Y:S02]  /*13e0*/  PLOP3.LUT P1, PT, PT, PT, UP0, 0x80, 0x0 ;  /* 0x000000000000781c */ /* 0x000fe40003f2f008 */
[----:B------:R-:W-:Y:S02]  /*13f0*/  SEL R44, RZ, 0x10, !P6 ;  /* 0x00000010ff2c7807 */ /* 0x000fe40007000000 */
[----:B------:R-:W-:Y:S02]  /*1400*/  P2R R133, PR, RZ, 0x40 ;  /* 0x00000040ff857803 */ /* 0x000fe40000000000 */
[----:B------:R-:W-:Y:S02]  /*1410*/  SEL R44, R44, RZ, P1 ;  /* 0x000000ff2c2c7207 */ /* 0x000fe40000800000 */
[----:B------:R-:W-:-:S02]  /*1420*/  ISETP.NE.U32.AND P1, PT, R42, RZ, PT ;  /* 0x000000ff2a00720c */ /* 0x000fc40003f25070 */
[----:B------:R-:W-:-:S11]  /*1430*/  ISETP.NE.U32.AND P5, PT, R44, RZ, PT ;  /* 0x000000ff2c00720c */ /* 0x000fd60003fa5070 */
[----:B------:R-:W-:Y:S04]  /*1440*/  LDGSTS.E.BYPASS.128 [R41+0x2000], desc[UR12][R26.64], P1 ;  /* 0x020000001a297fae */ /* 0x000fe80008901c4c */
[----:B------:R-:W0:Y:S04]  /*1450*/  LDGDEPBAR ;  /* 0x00000000000079af */ /* 0x000e280000000000 */
[----:B------:R1:W-:Y:S01]  /*1460*/  LDGSTS.E.BYPASS.128 [R35+0x8000], desc[UR12][R20.64+0x80], P4 ;  /* 0x0800008014237fae */ /* 0x0003e2000a101c4c */
[----:B------:R-:W-:-:S03]  /*1470*/  ISETP.NE.AND P4, PT, R162, RZ, PT ;  /* 0x000000ffa200720c */ /* 0x000fc60003f85270 */
[----:B------:R2:W-:Y:S04]  /*1480*/  LDGSTS.E.BYPASS.128 [R37+0x8000], desc[UR12][R22.64+0x80], P3 ;  /* 0x0800008016257fae */ /* 0x0005e80009901c4c */
[----:B------:R-:W-:Y:S04]  /*1490*/  LDGSTS.E.BYPASS.128 [R39+0x8000], desc[UR12][R24.64+0x80], P2 ;  /* 0x0800008018277fae */ /* 0x000fe80009101c4c */
[----:B------:R-:W-:Y:S04]  /*14a0*/  LDGSTS.E.BYPASS.128 [R41+0x8000], desc[UR12][R26.64+0x80], P1 ;  /* 0x080000801a297fae */ /* 0x000fe80008901c4c */
[----:B------:R-:W0:Y:S04]  /*14b0*/  LDGDEPBAR ;  /* 0x00000000000079af */ /* 0x000e280000000000 */
[----:B------:R-:W-:Y:S01]  /*14c0*/  LDGSTS.E.BYPASS.128 [R43+0x1a000], desc[UR12][R28.64], P5 ;  /* 0x1a0000001c2b7fae */ /* 0x000fe2000a901c4c */
[----:B------:R-:W-:-:S04]  /*14d0*/  ISETP.LT.U32.AND P5, PT, R132, UR19, PT ;  /* 0x0000001384007c0c */ /* 0x000fc8000bfa1070 */
[----:B------:R-:W-:Y:S02]  /*14e0*/  ISETP.LT.AND.EX P6, PT, RZ, UR46, P0, P5 ;  /* 0x0000002eff007c0c */ /* 0x000fe400087c1350 */
[----:B------:R-:W-:Y:S02]  /*14f0*/  PLOP3.LUT P5, PT, PT, PT, UP0, 0x80, 0x0 ;  /* 0x000000000000781c */ /* 0x000fe40003faf008 */
[----:B------:R-:W-:Y:S02]  /*1500*/  SEL R36, RZ, 0x10, !P6 ;  /* 0x00000010ff247807 */ /* 0x000fe40007000000 */
[----:B------:R-:W-:Y:S02]  /*1510*/  P2R R40, PR, RZ, 0x40 ;  /* 0x00000040ff287803 */ /* 0x000fe40000000000 */
[----:B------:R-:W-:Y:S02]  /*1520*/  SEL R36, R36, RZ, P5 ;  /* 0x000000ff24247207 */ /* 0x000fe40002800000 */
[----:B------:R-:W-:-:S04]  /*1530*/  IADD3 R128, P5, R128, R4, RZ ;  /* 0x0000000480807210 */ /* 0x000fc80007fbe0ff */
[----:B------:R-:W-:Y:S02]  /*1540*/  IADD3.X R127, R60, UR7, RZ, P5, !PT ;  /* 0x000000073c7f7c10 */ /* 0x000fe4000affe4ff */
[----:B------:R-:W-:Y:S02]  /*1550*/  CS2R R60, SRZ ;  /* 0x00000000003c7805 */ /* 0x000fe4000001ff00 */
[----:B------:R-:W-:-:S13]  /*1560*/  ISETP.NE.U32.AND P5, PT, R36, RZ, PT ;  /* 0x000000ff2400720c */ /* 0x000fda0003fa5070 */
[----:B------:R3:W-:Y:S01]  /*1570*/  LDGSTS.E.BYPASS.128 [R43+0x1a800], desc[UR12][R30.64], P5 ;  /* 0x1a8000001e2b7fae */ /* 0x0007e2000a901c4c */
[----:B------:R-:W-:-:S04]  /*1580*/  IADD3 R36, P5, R47, R4, RZ ;  /* 0x000000042f247210 */ /* 0x000fc80007fbe0ff */
[----:B------:R-:W-:Y:S02]  /*1590*/  IADD3.X R47, R58, UR7, RZ, P5, !PT ;  /* 0x000000073a2f7c10 */ /* 0x000fe4000affe4ff */
[----:B-1----:R-:W-:-:S04]  /*15a0*/  LEA R20, P5, R128, UR8, 0x1 ;  /* 0x0000000880147c11 */ /* 0x002fc8000f8a08ff */
[----:B------:R-:W-:Y:S02]  /*15b0*/  LEA.HI.X R21, R128, UR9, R127, 0x1, P5 ;  /* 0x0000000980157c11 */ /* 0x000fe4000a8f0c7f */
[----:B------:R-:W-:-:S04]  /*15c0*/  ISETP.LT.U32.AND P5, PT, R134, UR19, PT ;  /* 0x0000001386007c0c */ /* 0x000fc8000bfa1070 */
[----:B------:R-:W-:Y:S02]  /*15d0*/  ISETP.LT.AND.EX P6, PT, RZ, UR46, P0, P5 ;  /* 0x0000002eff007c0c */ /* 0x000fe400087c1350 */
[----:B------:R-:W-:Y:S02]  /*15e0*/  PLOP3.LUT P5, PT, PT, PT, UP0, 0x80, 0x0 ;  /* 0x000000000000781c */ /* 0x000fe40003faf008 */
[----:B--2---:R-:W-:Y:S02]  /*15f0*/  SEL R22, RZ, 0x10, !P6 ;  /* 0x00000010ff167807 */ /* 0x004fe40007000000 */
[----:B---3--:R-:W-:Y:S02]  /*1600*/  P2R R31, PR, RZ, 0x40 ;  /* 0x00000040ff1f7803 */ /* 0x008fe40000000000 */
[----:B------:R-:W-:Y:S02]  /*1610*/  SEL R24, R22, RZ, P5 ;  /* 0x000000ff16187207 */ /* 0x000fe40002800000 */
[----:B------:R-:W-:-:S02]  /*1620*/  LEA R22, P5, R36, UR8, 0x1 ;  /* 0x0000000824167c11 */ /* 0x000fc4000f8a08ff */
[----:B------:R-:W-:Y:S02]  /*1630*/  ISETP.LT.U32.AND P6, PT, R144, UR19, PT ;  /* 0x0000001390007c0c */ /* 0x000fe4000bfc1070 */
[----:B------:R-:W-:Y:S02]  /*1640*/  LEA.HI.X R23, R36, UR9, R47, 0x1, P5 ;  /* 0x0000000924177c11 */ /* 0x000fe4000a8f0c2f */
[----:B------:R-:W-:Y:S02]  /*1650*/  ISETP.NE.U32.AND P5, PT, R24, RZ, PT ;  /* 0x000000ff1800720c */ /* 0x000fe40003fa5070 */
[----:B------:R-:W-:-:S04]  /*1660*/  ISETP.LT.AND.EX P6, PT, RZ, UR46, P0, P6 ;  /* 0x0000002eff007c0c */ /* 0x000fc800087c1360 */
[----:B------:R-:W-:-:S07]  /*1670*/  SEL R24, RZ, 0x10, !P6 ;  /* 0x00000010ff187807 */ /* 0x000fce0007000000 */
[----:B------:R1:W-:Y:S01]  /*1680*/  LDGSTS.E.BYPASS.128 [R43+0x1b000], desc[UR12][R20.64], P5 ;  /* 0x1b000000142b7fae */ /* 0x0003e2000a901c4c */
[----:B------:R-:W-:-:S04]  /*1690*/  PLOP3.LUT P5, PT, PT, PT, UP0, 0x80, 0x0 ;  /* 0x000000000000781c */ /* 0x000fc80003faf008 */
[----:B------:R-:W-:Y:S02]  /*16a0*/  SEL R24, R24, RZ, P5 ;  /* 0x000000ff18187207 */ /* 0x000fe40002800000 */
[----:B------:R-:W-:Y:S02]  /*16b0*/  ISETP.GE.U32.AND P5, PT, R59, UR19, PT ;  /* 0x000000133b007c0c */ /* 0x000fe4000bfa6070 */
[----:B------:R-:W-:Y:S02]  /*16c0*/  CS2R R58, SRZ ;  /* 0x00000000003a7805 */ /* 0x000fe4000001ff00 */
[----:B------:R-:W-:Y:S02]  /*16d0*/  ISETP.GE.AND.EX P5, PT, RZ, UR46, PT, P5 ;  /* 0x0000002eff007c0c */ /* 0x000fe4000bfa6350 */
[----:B-1----:R-:W-:Y:S02]  /*16e0*/  LOP3.LUT R20, R15, 0x40, RZ, 0xfc, !PT ;  /* 0x000000400f147812 */ /* 0x002fe400078efcff */
[----:B------:R-:W-:-:S02]  /*16f0*/  SEL R25, RZ, 0x4, P5 ;  /* 0x00000004ff197807 */ /* 0x000fc40002800000 */
[----:B------:R-:W-:-:S13]  /*1700*/  ISETP.NE.U32.AND P5, PT, R24, RZ, PT ;  /* 0x000000ff1800720c */ /* 0x000fda0003fa5070 */
[----:B------:R1:W-:Y:S01]  /*1710*/  LDGSTS.E.BYPASS.128 [R43+0x1b800], desc[UR12][R22.64], P5 ;  /* 0x1b800000162b7fae */ /* 0x0003e2000a901c4c */
[----:B------:R-:W-:-:S03]  /*1720*/  LEA R28, P5, R20, UR16, 0x7 ;  /* 0x00000010141c7c11 */ /* 0x000fc6000f8a38ff */
[----:B------:R-:W0:Y:S01]  /*1730*/  LDGDEPBAR ;  /* 0x00000000000079af */ /* 0x000e220000000000 */
[----:B------:R-:W-:Y:S02]  /*1740*/  LEA.HI.X R29, R20, UR17, RZ, 0x7, P5 ;  /* 0x00000011141d7c11 */ /* 0x000fe4000a8f3cff */
[----:B------:R-:W-:-:S04]  /*1750*/  PLOP3.LUT P5, PT, PT, PT, UP0, 0x80, 0x0 ;  /* 0x000000000000781c */ /* 0x000fc80003faf008 */
[----:B------:R-:W-:Y:S02]  /*1760*/  SEL R25, R25, RZ, P5 ;  /* 0x000000ff19197207 */ /* 0x000fe40002800000 */
[----:B------:R-:W-:-:S04]  /*1770*/  ISETP.GE.U32.AND P5, PT, R20, UR19, PT ;  /* 0x0000001314007c0c */ /* 0x000fc8000bfa6070 */
[----:B------:R-:W-:-:S04]  /*1780*/  ISETP.GE.AND.EX P5, PT, RZ, UR46, PT, P5 ;  /* 0x0000002eff007c0c */ /* 0x000fc8000bfa6350 */
[----:B------:R-:W-:Y:S02]  /*1790*/  SEL R20, RZ, 0x4, P5 ;  /* 0x00000004ff147807 */ /* 0x000fe40002800000 */
[----:B------:R-:W-:Y:S01]  /*17a0*/  PLOP3.LUT P5, PT, PT, PT, UP0, 0x80, 0x0 ;  /* 0x000000000000781c */ /* 0x000fe20003faf008 */
[----:B------:R-:W-:-:S03]  /*17b0*/  UISETP.GE.AND UP0, UPT, UR5, 0x40, UPT ;  /* 0x000000400500788c */ /* 0x000fc6000bf06270 */
[----:B------:R-:W-:Y:S02]  /*17c0*/  SEL R30, R20, RZ, P5 ;  /* 0x000000ff141e7207 */ /* 0x000fe40002800000 */
[----:B------:R-:W-:-:S13]  /*17d0*/  @!P4 ISETP.NE.U32.AND P5, PT, R25, RZ, PT ;  /* 0x000000ff1900c20c */ /* 0x000fda0003fa5070 */
[----:B------:R2:W-:Y:S01]  /*17e0*/  @!P4 LDGSTS.E [R45+0x22500], desc[UR12][R32.64], P5 ;  /* 0x22500000202dcfae */ /* 0x0005e2000a92184c */
[----:B------:R-:W-:-:S04]  /*17f0*/  IADD3 R20, P5, R56, UR14, RZ ;  /* 0x0000000e38147c10 */ /* 0x000fc8000ffbe0ff */
[----:B------:R-:W-:Y:S02]  /*1800*/  IADD3.X R21, R57, UR15, RZ, P5, !PT ;  /* 0x0000000f39157c10 */ /* 0x000fe4000affe4ff */
[----:B------:R-:W-:Y:S02]  /*1810*/  CS2R R56, SRZ ;  /* 0x0000000000387805 */ /* 0x000fe4000001ff00 */
[----:B-1----:R-:W-:-:S04]  /*1820*/  IADD3 R22, P5, R54, UR14, RZ ;  /* 0x0000000e36167c10 */ /* 0x002fc8000ffbe0ff */
[----:B------:R-:W-:Y:S02]  /*1830*/  IADD3.X R23, R55, UR15, RZ, P5, !PT ;  /* 0x0000000f37177c10 */ /* 0x000fe4000affe4ff */
[----:B------:R-:W-:-:S04]  /*1840*/  IADD3 R24, P5, R52, UR14, RZ ;  /* 0x0000000e34187c10 */ /* 0x000fc8000ffbe0ff */
[----:B------:R-:W-:Y:S02]  /*1850*/  IADD3.X R25, R53, UR15, RZ, P5, !PT ;  /* 0x0000000f35197c10 */ /* 0x000fe4000affe4ff */
[----:B------:R-:W-:-:S04]  /*1860*/  IADD3 R26, P5, R50, UR14, RZ ;  /* 0x0000000e321a7c10 */ /* 0x000fc8000ffbe0ff */
[----:B------:R-:W-:Y:S02]  /*1870*/  IADD3.X R27, R51, UR15, RZ, P5, !PT ;  /* 0x0000000f331b7c10 */ /* 0x000fe4000affe4ff */
[----:B------:R-:W-:-:S13]  /*1880*/  @!P4 ISETP.NE.U32.AND P5, PT, R30, RZ, PT ;  /* 0x000000ff1e00c20c */ /* 0x000fda0003fa5070 */
[----:B------:R2:W-:Y:S01]  /*1890*/  @!P4 LDGSTS.E [R45+0x22520], desc[UR12][R28.64], P5 ;  /* 0x225200001c2dcfae */ /* 0x0005e2000a92184c */
[----:B------:R-:W-:-:S03]  /*18a0*/  ISETP.NE.AND P4, PT, R38, RZ, PT ;  /* 0x000000ff2600720c */ /* 0x000fc60003f85270 */
[----:B------:R-:W0:Y:S10]  /*18b0*/  LDGDEPBAR ;  /* 0x00000000000079af */ /* 0x000e340000000000 */
[----:B------:R2:W-:Y:S04]  /*18c0*/  LDGSTS.E.BYPASS.128 [R35+0xe000], desc[UR12][R20.64], P4 ;  /* 0x0e00000014237fae */ /* 0x0005e8000a101c4c */
[----:B------:R2:W-:Y:S04]  /*18d0*/  LDGSTS.E.BYPASS.128 [R37+0xe000], desc[UR12][R22.64], P3 ;  /* 0x0e00000016257fae */ /* 0x0005e80009901c4c */
[----:B------:R2:W-:Y:S04]  /*18e0*/  LDGSTS.E.BYPASS.128 [R39+0xe000], desc[UR12][R24.64], P2 ;  /* 0x0e00000018277fae */ /* 0x0005e80009101c4c */
[----:B------:R2:W-:Y:S04]  /*18f0*/  LDGSTS.E.BYPASS.128 [R41+0xe000], desc[UR12][R26.64], P1 ;  /* 0x0e0000001a297fae */ /* 0x0005e80008901c4c */
[----:B------:R-:W0:Y:S04]  /*1900*/  LDGDEPBAR ;  /* 0x00000000000079af */ /* 0x000e280000000000 */
[----:B------:R2:W-:Y:S04]  /*1910*/  LDGSTS.E.BYPASS.128 [R35+0x14000], desc[UR12][R20.64+0x80], P4 ;  /* 0x1400008014237fae */ /* 0x0005e8000a101c4c */
[----:B------:R2:W-:Y:S04]  /*1920*/  LDGSTS.E.BYPASS.128 [R37+0x14000], desc[UR12][R22.64+0x80], P3 ;  /* 0x1400008016257fae */ /* 0x0005e80009901c4c */
[----:B------:R2:W-:Y:S04]  /*1930*/  LDGSTS.E.BYPASS.128 [R39+0x14000], desc[UR12][R24.64+0x80], P2 ;  /* 0x1400008018277fae */ /* 0x0005e80009101c4c */
[----:B------:R2:W-:Y:S01]  /*1940*/  LDGSTS.E.BYPASS.128 [R41+0x14000], desc[UR12][R26.64+0x80], P1 ;  /* 0x140000801a297fae */ /* 0x0005e20008901c4c */
[----:B------:R-:W-:-:S03]  /*1950*/  PLOP3.LUT P1, PT, PT, PT, UP0, 0x40, 0x0 ;  /* 0x000000000000781c */ /* 0x000fc60003f2e808 */
[----:B------:R-:W0:Y:S10]  /*1960*/  LDGDEPBAR ;  /* 0x00000000000079af */ /* 0x000e340000000000 */
[----:B--2---:R-:W-:Y:S05]  /*1970*/  @P1 BRA `(.L_x_0) ;  /* 0x0000003800c81947 */ /* 0x004fea0003800000 */
[----:B------:R-:W-:Y:S01]  /*1980*/  ISETP.NE.AND P1, PT, R19, RZ, PT ;  /* 0x000000ff1300720c */ /* 0x000fe20003f25270 */
[----:B------:R-:W-:Y:S01]  /*1990*/  IMAD R34, R34, 0x48, RZ ;  /* 0x0000004822227824 */ /* 0x000fe200078e02ff */
[C---:B------:R-:W-:Y:S01]  /*19a0*/  LOP3.LUT R19, R0.reuse, 0x8, RZ, 0xc0, !PT ;  /* 0x0000000800137812 */ /* 0x040fe200078ec0ff */
[C---:B------:R-:W-:Y:S01]  /*19b0*/  IMAD.SHL.U32 R23, R0.reuse, 0x40, RZ ;  /* 0x0000004000177824 */ /* 0x040fe200078e00ff */
[----:B------:R-:W-:Y:S01]  /*19c0*/  SEL R21, RZ, 0x120, !P1 ;  /* 0x00000120ff157807 */ /* 0x000fe20004800000 */
[----:B------:R-:W-:Y:S01]  /*19d0*/  UIADD3 UR25, UR4, 0x1c000, URZ ;  /* 0x0001c00004197890 */ /* 0x000fe2000fffe03f */
[----:B------:R-:W-:Y:S01]  /*19e0*/  SHF.R.U32.HI R22, RZ, 0x1, R159 ;  /* 0x00000001ff167819 */ /* 0x000fe2000001169f */
[----:B------:R-:W-:Y:S01]  /*19f0*/  IMAD.SHL.U32 R20, R19, 0x40, RZ ;  /* 0x0000004013147824 */ /* 0x000fe200078e00ff */
[----:B------:R-:W-:Y:S01]  /*1a00*/  LOP3.LUT R19, R0, 0x20, RZ, 0xc0, !PT ;  /* 0x0000002000137812 */ /* 0x000fe200078ec0ff */
[----:B------:R-:W-:Y:S01]  /*1a10*/  USHF.R.S32.HI UR24, URZ, 0x1f, UR5 ;  /* 0x0000001f3f187899 */ /* 0x000fe20008011405 */
[----:B------:R-:W-:Y:S01]  /*1a20*/  R2UR UR6, R161 ;  /* 0x00000000a10672ca */ /* 0x000fe200000e0000 */
[----:B------:R-:W-:Y:S01]  /*1a30*/  UIADD3 UR34, UR4, 0x1c800, URZ ;  /* 0x0001c80004227890 */ /* 0x000fe2000fffe03f */
[C---:B------:R-:W-:Y:S01]  /*1a40*/  LOP3.LUT R21, R20.reuse, R21, R34, 0xf6, !PT ;  /* 0x0000001514157212 */ /* 0x040fe200078ef622 */
[----:B------:R-:W-:Y:S01]  /*1a50*/  IMAD.SHL.U32 R19, R19, 0x20, RZ ;  /* 0x0000002013137824 */ /* 0x000fe200078e00ff */
[----:B------:R-:W-:Y:S01]  /*1a60*/  LOP3.LUT R23, R20, 0x1c0, R23, 0xf8, !PT ;  /* 0x000001c014177812 */ /* 0x000fe200078ef817 */
[----:B------:R-:W-:Y:S01]  /*1a70*/  IMAD.SHL.U32 R20, R17, 0x20, RZ ;  /* 0x0000002011147824 */ /* 0x000fe200078e00ff */
[----:B------:R-:W-:Y:S01]  /*1a80*/  LOP3.LUT R17, R3, 0x1c0, R18, 0xf8, !PT ;  /* 0x000001c003117812 */ /* 0x000fe200078ef812 */
[----:B------:R-:W-:Y:S01]  /*1a90*/  UIADD3 UR23, UR4, 0x1d800, URZ ;  /* 0x0001d80004177890 */ /* 0x000fe2000fffe03f */
[--C-:B------:R-:W-:Y:S01]  /*1aa0*/  LOP3.LUT R21, R19, R21, R22.reuse, 0xf6, !PT ;  /* 0x0000001513157212 */ /* 0x100fe200078ef616 */
[----:B------:R-:W-:Y:S01]  /*1ab0*/  UIADD3 UR28, UR4, 0x1e400, URZ ;  /* 0x0001e400041c7890 */ /* 0x000fe2000fffe03f */
[----:B------:R-:W-:Y:S01]  /*1ac0*/  LOP3.LUT R17, R17, R16, RZ, 0xfc, !PT ;  /* 0x0000001011117212 */ /* 0x000fe200078efcff */
[----:B------:R-:W-:Y:S01]  /*1ad0*/  UIADD3 UR27, UR4, 0x1ec00, URZ ;  /* 0x0001ec00041b7890 */ /* 0x000fe2000fffe03f */
[----:B------:R-:W-:Y:S01]  /*1ae0*/  LOP3.LUT R23, R19, R23, R22, 0xfe, !PT ;  /* 0x0000001713177212 */ /* 0x000fe200078efe16 */
[----:B------:R-:W-:Y:S01]  /*1af0*/  UIADD3 UR29, UR4, 0x1f400, URZ ;  /* 0x0001f400041d7890 */ /* 0x000fe2000fffe03f */
[----:B------:R-:W-:Y:S01]  /*1b00*/  SHF.R.U32.HI R16, RZ, 0x2, R17 ;  /* 0x00000002ff107819 */ /* 0x000fe20000011611 */
[----:B------:R-:W-:Y:S01]  /*1b10*/  UIADD3 UR30, UR4, 0x1fc00, URZ ;  /* 0x0001fc00041e7890 */ /* 0x000fe2000fffe03f */
[-C--:B------:R-:W-:Y:S01]  /*1b20*/  LOP3.LUT R22, R21, R20.reuse, RZ, 0x3c, !PT ;  /* 0x0000001415167212 */ /* 0x080fe200078e3cff */
[----:B------:R-:W-:Y:S01]  /*1b30*/  UIADD3 UR26, UR4, 0x20400, URZ ;  /* 0x00020400041a7890 */ /* 0x000fe2000fffe03f */
[----:B------:R-:W-:Y:S01]  /*1b40*/  LOP3.LUT R18, R17, 0x400, RZ, 0xfc, !PT ;  /* 0x0000040011127812 */ /* 0x000fe200078efcff */
[----:B------:R-:W-:Y:S01]  /*1b50*/  UIADD3 UR31, UR4, 0x20c00, URZ ;  /* 0x00020c00041f7890 */ /* 0x000fe2000fffe03f */
[----:B------:R-:W-:Y:S01]  /*1b60*/  LOP3.LUT R16, R16, 0xf0, RZ, 0xc0, !PT ;  /* 0x000000f010107812 */ /* 0x000fe200078ec0ff */
[----:B------:R-:W-:Y:S01]  /*1b70*/  UIADD3 UR32, UR4, 0x21400, URZ ;  /* 0x0002140004207890 */ /* 0x000fe2000fffe03f */
[----:B------:R-:W-:Y:S01]  /*1b80*/  LOP3.LUT R20, R23, R20, RZ, 0xfc, !PT ;  /* 0x0000001417147212 */ /* 0x000fe200078efcff */
[----:B------:R-:W-:Y:S01]  /*1b90*/  UIADD3 UR33, UR4, 0x21c00, URZ ;  /* 0x00021c0004217890 */ /* 0x000fe2000fffe03f */
[C---:B------:R-:W-:Y:S01]  /*1ba0*/  LOP3.LUT R21, R17.reuse, 0x800, RZ, 0xfc, !PT ;  /* 0x0000080011157812 */ /* 0x040fe200078efcff */
[----:B------:R-:W-:Y:S01]  /*1bb0*/  UIADD3 UR35, UR4, 0x1d000, URZ ;  /* 0x0001d00004237890 */ /* 0x000fe2000fffe03f */
[----:B------:R-:W-:Y:S01]  /*1bc0*/  LOP3.LUT R23, R17, 0xc00, RZ, 0xfc, !PT ;  /* 0x00000c0011177812 */ /* 0x000fe200078efcff */
[----:B------:R-:W-:Y:S01]  /*1bd0*/  ULEA.HI UR24, UR24, UR5, URZ, 0x6 ;  /* 0x0000000518187291 */ /* 0x000fe2000f8f303f */
[----:B------:R-:W-:Y:S01]  /*1be0*/  SHF.R.U32.HI R19, RZ, 0x2, R18 ;  /* 0x00000002ff137819 */ /* 0x000fe20000011612 */
[----:B------:R-:W-:Y:S01]  /*1bf0*/  VIADD R18, R16, UR25 ;  /* 0x0000001910127c36 */ /* 0x000fe20008000000 */
[----:B------:R-:W-:Y:S01]  /*1c00*/  SHF.R.U32.HI R21, RZ, 0x2, R21 ;  /* 0x00000002ff157819 */ /* 0x000fe20000011615 */
[----:B------:R-:W-:Y:S01]  /*1c10*/  ULOP3.LUT UR22, UR6, 0x3ff80000, URZ, 0xc0, !UPT ;  /* 0x3ff8000006167892 */ /* 0x000fe2000f8ec03f */
[----:B------:R-:W-:Y:S01]  /*1c20*/  SHF.R.U32.HI R23, RZ, 0x2, R23 ;  /* 0x00000002ff177819 */ /* 0x000fe20000011617 */
[----:B------:R-:W-:Y:S01]  /*1c30*/  ULDC.64 UR18, c[0x0][0x228] ;  /* 0x00008a0000127ab9 */ /* 0x000fe20000000a00 */
[----:B------:R-:W-:Y:S01]  /*1c40*/  SHF.R.U32.HI R16, RZ, 0x2, R20 ;  /* 0x00000002ff107819 */ /* 0x000fe20000011614 */
[----:B------:R-:W-:Y:S01]  /*1c50*/  USHF.R.U32.HI UR5, URZ, 0x4, UR34 ;  /* 0x000000043f057899 */ /* 0x000fe20008011622 */
[----:B------:R-:W-:Y:S01]  /*1c60*/  ISETP.NE.AND P5, PT, R133, RZ, PT ;  /* 0x000000ff8500720c */ /* 0x000fe20003fa5270 */
[----:B------:R-:W-:Y:S01]  /*1c70*/  USHF.R.U32.HI UR23, URZ, 0x4, UR23 ;  /* 0x000000043f177899 */ /* 0x000fe20008011617 */
[----:B------:R-:W-:Y:S01]  /*1c80*/  LOP3.LUT R19, R19, 0x1f0, RZ, 0xc0, !PT ;  /* 0x000001f013137812 */ /* 0x000fe200078ec0ff */
[----:B------:R-:W-:Y:S01]  /*1c90*/  UIADD3 UR6, UR4, 0x12000, URZ ;  /* 0x0001200004067890 */ /* 0x000fe2000fffe03f */
[----:B------:R-:W-:Y:S01]  /*1ca0*/  LOP3.LUT R21, R21, 0x2f0, RZ, 0xc0, !PT ;  /* 0x000002f015157812 */ /* 0x000fe200078ec0ff */
[----:B------:R-:W-:Y:S01]  /*1cb0*/  UIMAD.WIDE UR18, UR21, 0x2, UR18 ;  /* 0x00000002151278a5 */ /* 0x000fe2000f8e0212 */
[----:B------:R-:W-:Y:S01]  /*1cc0*/  LOP3.LUT R24, R23, 0x3f0, RZ, 0xc0, !PT ;  /* 0x000003f017187812 */ /* 0x000fe200078ec0ff */
[----:B------:R-:W-:Y:S01]  /*1cd0*/  IMAD R23, R17, 0x2, R18 ;  /* 0x0000000211177824 */ /* 0x000fe200078e0212 */
[----:B------:R-:W-:Y:S01]  /*1ce0*/  LOP3.LUT R16, R16, 0x1ffffff0, RZ, 0xc0, !PT ;  /* 0x1ffffff010107812 */ /* 0x000fe200078ec0ff */
[----:B------:R-:W-:Y:S01]  /*1cf0*/  VIADD R120, R19, UR25 ;  /* 0x0000001913787c36 */ /* 0x000fe20008000000 */
[----:B------:R-:W-:Y:S01]  /*1d00*/  P2R R166, PR, RZ, 0x20 ;  /* 0x00000020ffa67803 */ /* 0x000fe20000000000 */
[----:B------:R-:W-:Y:S01]  /*1d10*/  VIADD R18, R21, UR25 ;  /* 0x0000001915127c36 */ /* 0x000fe20008000000 */
[----:B------:R-:W-:Y:S01]  /*1d20*/  ISETP.NE.AND P5, PT, R40, RZ, PT ;  /* 0x000000ff2800720c */ /* 0x000fe20003fa5270 */
[----:B------:R-:W-:Y:S01]  /*1d30*/  VIADD R24, R24, UR25 ;  /* 0x0000001918187c36 */ /* 0x000fe20008000000 */
[----:B------:R-:W-:Y:S01]  /*1d40*/  USHF.L.U32 UR20, UR20, 0xe, URZ ;  /* 0x0000000e14147899 */ /* 0x000fe2000800063f */
[----:B------:R-:W-:Y:S01]  /*1d50*/  VIADD R123, R16, UR25 ;  /* 0x00000019107b7c36 */ /* 0x000fe20008000000 */
[----:B------:R-:W-:Y:S01]  /*1d60*/  P2R R165, PR, RZ, 0x20 ;  /* 0x00000020ffa57803 */ /* 0x000fe20000000000 */
[----:B------:R-:W-:Y:S01]  /*1d70*/  USHF.R.U32.HI UR25, URZ, 0x4, UR25 ;  /* 0x000000043f197899 */ /* 0x000fe20008011619 */
[----:B------:R-:W-:Y:S01]  /*1d80*/  ISETP.NE.AND P5, PT, R31, RZ, PT ;  /* 0x000000ff1f00720c */ /* 0x000fe20003fa5270 */
[----:B------:R-:W-:Y:S01]  /*1d90*/  USHF.R.U32.HI UR53, URZ, 0x4, UR28 ;  /* 0x000000043f357899 */ /* 0x000fe2000801161c */
[C---:B------:R-:W-:Y:S01]  /*1da0*/  LOP3.LUT R146, R22.reuse, 0x10, RZ, 0x3c, !PT ;  /* 0x0000001016927812 */ /* 0x040fe200078e3cff */
[----:B------:R-:W-:Y:S01]  /*1db0*/  USHF.R.U32.HI UR27, URZ, 0x4, UR27 ;  /* 0x000000043f1b7899 */ /* 0x000fe2000801161b */
[C---:B------:R-:W-:Y:S01]  /*1dc0*/  LOP3.LUT R147, R22.reuse, 0x20, RZ, 0x3c, !PT ;  /* 0x0000002016937812 */ /* 0x040fe200078e3cff */
[----:B------:R-:W-:Y:S01]  /*1dd0*/  USHF.R.U32.HI UR29, URZ, 0x4, UR29 ;  /* 0x000000043f1d7899 */ /* 0x000fe2000801161d */
[----:B------:R-:W-:Y:S01]  /*1de0*/  LOP3.LUT R156, R22, 0x30, RZ, 0x3c, !PT ;  /* 0x00000030169c7812 */ /* 0x000fe200078e3cff */
[----:B------:R-:W-:Y:S01]  /*1df0*/  USHF.R.U32.HI UR30, URZ, 0x4, UR30 ;  /* 0x000000043f1e7899 */ /* 0x000fe2000801161e */
[----:B------:R-:W-:Y:S01]  /*1e00*/  ISETP.NE.AND P2, PT, R129, RZ, PT ;  /* 0x000000ff8100720c */ /* 0x000fe20003f45270 */
[----:B------:R-:W-:Y:S01]  /*1e10*/  USHF.R.U32.HI UR57, URZ, 0x4, UR26 ;  /* 0x000000043f397899 */ /* 0x000fe2000801161a */
[----:B------:R-:W-:Y:S01]  /*1e20*/  ISETP.NE.AND P1, PT, R131, RZ, PT ;  /* 0x000000ff8300720c */ /* 0x000fe20003f25270 */
[----:B------:R-:W-:Y:S01]  /*1e30*/  USHF.R.U32.HI UR31, URZ, 0x4, UR31 ;  /* 0x000000043f1f7899 */ /* 0x000fe2000801161f */
[C---:B------:R-:W-:Y:S01]  /*1e40*/  IMAD R120, R17.reuse, 0x2, R120 ;  /* 0x0000000211787824 */ /* 0x040fe200078e0278 */
[----:B------:R-:W-:Y:S01]  /*1e50*/  USHF.R.U32.HI UR32, URZ, 0x4, UR32 ;  /* 0x000000043f207899 */ /* 0x000fe20008011620 */
[C---:B------:R-:W-:Y:S01]  /*1e60*/  IMAD R121, R17.reuse, 0x2, R18 ;  /* 0x0000000211797824 */ /* 0x040fe200078e0212 */
[----:B------:R-:W-:Y:S01]  /*1e70*/  USHF.R.U32.HI UR33, URZ, 0x4, UR33 ;  /* 0x000000043f217899 */ /* 0x000fe20008011621 */
[----:B------:R-:W-:Y:S01]  /*1e80*/  IMAD R122, R17, 0x2, R24 ;  /* 0x00000002117a7824 */ /* 0x000fe200078e0218 */
[----:B------:R-:W-:Y:S01]  /*1e90*/  USHF.R.U32.HI UR21, URZ, 0x4, UR35 ;  /* 0x000000043f157899 */ /* 0x000fe20008011623 */
[----:B------:R-:W-:Y:S01]  /*1ea0*/  IMAD R123, R20, 0x2, R123 ;  /* 0x00000002147b7824 */ /* 0x000fe200078e027b */
[----:B------:R-:W-:Y:S01]  /*1eb0*/  USHF.R.S32.HI UR51, URZ, 0x6, UR24 ;  /* 0x000000063f337899 */ /* 0x000fe20008011418 */
[----:B------:R-:W-:Y:S01]  /*1ec0*/  SHF.L.U64.HI R129, R130, 0x8, RZ ;  /* 0x0000000882817819 */ /* 0x000fe200000102ff */
[----:B------:R-:W-:Y:S01]  /*1ed0*/  USGXT.U32 UR5, UR5, 0xe ;  /* 0x0000000e0505789a */ /* 0x000fe20008000000 */
[----:B------:R-:W-:Y:S01]  /*1ee0*/  SHF.L.U64.HI R131, R132, 0x8, RZ ;  /* 0x0000000884837819 */ /* 0x000fe200000102ff */
[----:B------:R-:W-:Y:S01]  /*1ef0*/  USGXT.U32 UR23, UR23, 0xe ;  /* 0x0000000e1717789a */ /* 0x000fe20008000000 */
[----:B------:R-:W-:Y:S01]  /*1f00*/  SHF.L.U64.HI R133, R134, 0x8, RZ ;  /* 0x0000000886857819 */ /* 0x000fe200000102ff */
[----:B------:R-:W-:Y:S01]  /*1f10*/  IMAD.U32 R16, RZ, RZ, UR6 ;  /* 0x00000006ff107e24 */ /* 0x000fe2000f8e00ff */
[----:B------:R-:W-:Y:S01]  /*1f20*/  SHF.L.U64.HI R135, R144, 0x8, RZ ;  /* 0x0000000890877819 */ /* 0x000fe200000102ff */
[----:B------:R-:W-:Y:S01]  /*1f30*/  USGXT.U32 UR26, UR25, 0xe ;  /* 0x0000000e191a789a */ /* 0x000fe20008000000 */
[----:B------:R-:W-:Y:S01]  /*1f40*/  ISETP.NE.AND P4, PT, R46, RZ, PT ;  /* 0x000000ff2e00720c */ /* 0x000fe20003f85270 */
[----:B------:R-:W-:Y:S01]  /*1f50*/  USGXT.U32 UR53, UR53, 0xe ;  /* 0x0000000e3535789a */ /* 0x000fe20008000000 */
[----:B------:R-:W-:Y:S01]  /*1f60*/  ISETP.NE.AND P3, PT, R48, RZ, PT ;  /* 0x000000ff3000720c */ /* 0x000fe20003f65270 */
[----:B------:R-:W-:Y:S01]  /*1f70*/  USGXT.U32 UR54, UR27, 0xe ;  /* 0x0000000e1b36789a */ /* 0x000fe20008000000 */
[----:B------:R-:W-:Y:S01]  /*1f80*/  IMAD.MOV.U32 R19, RZ, RZ, R49 ;  /* 0x000000ffff137224 */ /* 0x000fe200078e0031 */
[----:B------:R-:W-:Y:S01]  /*1f90*/  USGXT.U32 UR55, UR29, 0xe ;  /* 0x0000000e1d37789a */ /* 0x000fe20008000000 */
[----:B------:R-:W-:Y:S01]  /*1fa0*/  IMAD.MOV.U32 R21, RZ, RZ, R36 ;  /* 0x000000ffff157224 */ /* 0x000fe200078e0024 */
[----:B------:R-:W-:Y:S01]  /*1fb0*/  USGXT.U32 UR56, UR30, 0xe ;  /* 0x0000000e1e38789a */ /* 0x000fe20008000000 */
[----:B------:R-:W-:Y:S01]  /*1fc0*/  IMAD.MOV.U32 R18, RZ, RZ, R47 ;  /* 0x000000ffff127224 */ /* 0x000fe200078e002f */
[----:B------:R-:W-:Y:S01]  /*1fd0*/  USGXT.U32 UR57, UR57, 0xe ;  /* 0x0000000e3939789a */ /* 0x000fe20008000000 */
[----:B------:R-:W-:Y:S01]  /*1fe0*/  P2R R164, PR, RZ, 0x20 ;  /* 0x00000020ffa47803 */ /* 0x000fe20000000000 */
[----:B------:R-:W-:Y:S01]  /*1ff0*/  USGXT.U32 UR58, UR31, 0xe ;  /* 0x0000000e1f3a789a */ /* 0x000fe20008000000 */
[----:B------:R-:W-:Y:S01]  /*2000*/  P2R R163, PR, RZ, 0x40 ;  /* 0x00000040ffa37803 */ /* 0x000fe20000000000 */
[----:B------:R-:W-:Y:S01]  /*2010*/  USGXT.U32 UR59, UR32, 0xe ;  /* 0x0000000e203b789a */ /* 0x000fe20008000000 */
[----:B------:R-:W-:Y:S01]  /*2020*/  IMAD.SHL.U32 R130, R130, 0x100, RZ ;  /* 0x0000010082827824 */ /* 0x000fe200078e00ff */
[----:B------:R-:W-:Y:S01]  /*2030*/  USGXT.U32 UR60, UR33, 0xe ;  /* 0x0000000e213c789a */ /* 0x000fe20008000000 */
[----:B------:R-:W-:Y:S01]  /*2040*/  IMAD.SHL.U32 R132, R132, 0x100, RZ ;  /* 0x0000010084847824 */ /* 0x000fe200078e00ff */
[----:B------:R-:W-:Y:S01]  /*2050*/  USGXT.U32 UR21, UR21, 0xe ;  /* 0x0000000e1515789a */ /* 0x000fe20008000000 */
[----:B------:R-:W-:Y:S01]  /*2060*/  IMAD.SHL.U32 R134, R134, 0x100, RZ ;  /* 0x0000010086867824 */ /* 0x000fe200078e00ff */
[----:B------:R-:W-:Y:S01]  /*2070*/  UIMAD UR20, UR51, UR22, UR20 ;  /* 0x00000016331472a4 */ /* 0x000fe2000f8e0214 */
[----:B------:R-:W-:Y:S01]  /*2080*/  IMAD.SHL.U32 R144, R144, 0x100, RZ ;  /* 0x0000010090907824 */ /* 0x000fe200078e00ff */
[----:B------:R-:W-:Y:S01]  /*2090*/  UIADD3 UR52, UR51, -0x2, URZ ;  /* 0xfffffffe33347890 */ /* 0x000fe2000fffe03f */
[----:B------:R-:W-:Y:S01]  /*20a0*/  IMAD.IADD R145, R12, 0x1, R13 ;  /* 0x000000010c917824 */ /* 0x000fe200078e020d */
[----:B------:R-:W-:-:S02]  /*20b0*/  CS2R R56, SRZ ;  /* 0x0000000000387805 */ /* 0x000fc4000001ff00 */
[----:B------:R-:W-:Y:S02]  /*20c0*/  CS2R R58, SRZ ;  /* 0x00000000003a7805 */ /* 0x000fe4000001ff00 */
[----:B------:R-:W-:Y:S02]  /*20d0*/  CS2R R60, SRZ ;  /* 0x00000000003c7805 */ /* 0x000fe4000001ff00 */
[----:B------:R-:W-:Y:S02]  /*20e0*/  CS2R R62, SRZ ;  /* 0x00000000003e7805 */ /* 0x000fe4000001ff00 */
[----:B------:R-:W-:Y:S02]  /*20f0*/  CS2R R64, SRZ ;  /* 0x0000000000407805 */ /* 0x000fe4000001ff00 */
[----:B------:R-:W-:Y:S02]  /*2100*/  CS2R R66, SRZ ;  /* 0x0000000000427805 */ /* 0x000fe4000001ff00 */
        /* <DEDUP_REMOVED lines=26> */
[----:B------:R-:W-:Y:S01]  /*22b0*/  LEA R157, R22, UR28, 0x1 ;  /* 0x0000001c169d7c11 */ /* 0x000fe2000f8e08ff */
[----:B------:R-:W-:Y:S01]  /*22c0*/  ULDC.64 UR48, c[0x0][0x238] ;  /* 0x00008e0000307ab9 */ /* 0x000fe20000000a00 */
[----:B------:R-:W-:Y:S01]  /*22d0*/  LEA R17, R146, UR28, 0x1 ;  /* 0x0000001c92117c11 */ /* 0x000fe2000f8e08ff */
[----:B------:R-:W-:Y:S01]  /*22e0*/  ULOP3.LUT UR30, UR5, 0x2000000, URZ, 0xfc, !UPT ;  /* 0x02000000051e7892 */ /* 0x000fe2000f8efc3f */
[----:B------:R-:W-:Y:S01]  /*22f0*/  LEA R16, R147, UR28, 0x1 ;  /* 0x0000001c93107c11 */ /* 0x000fe2000f8e08ff */
[----:B------:R-:W-:Y:S01]  /*2300*/  ULOP3.LUT UR22, UR23, 0x2000000, URZ, 0xfc, !UPT ;  /* 0x0200000017167892 */ /* 0x000fe2000f8efc3f */
[----:B------:R-:W-:Y:S01]  /*2310*/  LEA R20, R156, UR28, 0x1 ;  /* 0x0000001c9c147c11 */ /* 0x000fe2000f8e08ff */
[----:B------:R-:W-:Y:S01]  /*2320*/  UIADD3 UR47, UR4, 0xc000, URZ ;  /* 0x0000c000042f7890 */ /* 0x000fe2000fffe03f */
[----:B------:R-:W-:Y:S01]  /*2330*/  UMOV UR43, 0x1 ;  /* 0x00000001002b7882 */ /* 0x000fe20000000000 */
[----:B------:R-:W-:Y:S01]  /*2340*/  UMOV UR40, 0xffffffff ;  /* 0xffffffff00287882 */ /* 0x000fe20000000000 */
[----:B------:R-:W-:Y:S01]  /*2350*/  UMOV UR41, URZ ;  /* 0x0000003f00297c82 */ /* 0x000fe20008000000 */
[----:B------:R-:W-:Y:S01]  /*2360*/  UMOV UR42, URZ ;  /* 0x0000003f002a7c82 */ /* 0x000fe20008000000 */
[----:B------:R-:W-:Y:S01]  /*2370*/  UMOV UR6, 0x40 ;  /* 0x0000004000067882 */ /* 0x000fe20000000000 */
[----:B------:R-:W-:Y:S01]  /*2380*/  UMOV UR45, URZ ;  /* 0x0000003f002d7c82 */ /* 0x000fe20008000000 */
[----:B------:R-:W-:Y:S01]  /*2390*/  UMOV UR44, 0xffffffff ;  /* 0xffffffff002c7882 */ /* 0x000fe20000000000 */
[----:B------:R-:W-:-:S02]  /*23a0*/  ULOP3.LUT UR26, UR26, 0x2000000, URZ, 0xfc, !UPT ;  /* 0x020000001a1a7892 */ /* 0x000fc4000f8efc3f */
[----:B------:R-:W-:Y:S02]  /*23b0*/  ULOP3.LUT UR53, UR53, 0x2000000, URZ, 0xfc, !UPT ;  /* 0x0200000035357892 */ /* 0x000fe4000f8efc3f */
[----:B------:R-:W-:Y:S02]  /*23c0*/  ULOP3.LUT UR54, UR54, 0x2000000, URZ, 0xfc, !UPT ;  /* 0x0200000036367892 */ /* 0x000fe4000f8efc3f */
[----:B------:R-:W-:Y:S02]  /*23d0*/  ULOP3.LUT UR55, UR55, 0x2000000, URZ, 0xfc, !UPT ;  /* 0x0200000037377892 */ /* 0x000fe4000f8efc3f */
[----:B------:R-:W-:Y:S02]  /*23e0*/  ULOP3.LUT UR56, UR56, 0x2000000, URZ, 0xfc, !UPT ;  /* 0x0200000038387892 */ /* 0x000fe4000f8efc3f */
[----:B------:R-:W-:Y:S02]  /*23f0*/  ULOP3.LUT UR57, UR57, 0x2000000, URZ, 0xfc, !UPT ;  /* 0x0200000039397892 */ /* 0x000fe4000f8efc3f */
[----:B------:R-:W-:-:S02]  /*2400*/  ULOP3.LUT UR58, UR58, 0x2000000, URZ, 0xfc, !UPT ;  /* 0x020000003a3a7892 */ /* 0x000fc4000f8efc3f */
[----:B------:R-:W-:Y:S02]  /*2410*/  ULOP3.LUT UR59, UR59, 0x2000000, URZ, 0xfc, !UPT ;  /* 0x020000003b3b7892 */ /* 0x000fe4000f8efc3f */
[----:B------:R-:W-:Y:S02]  /*2420*/  ULOP3.LUT UR60, UR60, 0x2000000, URZ, 0xfc, !UPT ;  /* 0x020000003c3c7892 */ /* 0x000fe4000f8efc3f */
[----:B------:R-:W-:Y:S02]  /*2430*/  ULOP3.LUT UR34, UR21, 0x2000000, URZ, 0xfc, !UPT ;  /* 0x0200000015227892 */ /* 0x000fe4000f8efc3f */
[----:B------:R-:W-:Y:S02]  /*2440*/  UIMAD.WIDE UR48, UR20, 0x2, UR48 ;  /* 0x00000002143078a5 */ /* 0x000fe4000f8e0230 */
[----:B------:R-:W-:Y:S01]  /*2450*/  USHF.R.S32.HI UR61, URZ, 0x1f, UR52 ;  /* 0x0000001f3f3d7899 */ /* 0x000fe20008011434 */
[----:B------:R-:W-:Y:S01]  /*2460*/  UMOV UR5, 0x1 ;  /* 0x0000000100057882 */ /* 0x000fe20000000000 */
[----:B------:R-:W-:Y:S01]  /*2470*/  ULDC UR50, c[0x0][0x248] ;  /* 0x0000920000327ab9 */ /* 0x000fe20000000800 */
[----:B------:R-:W-:Y:S01]  /*2480*/  UMOV UR27, 0x40000040 ;  /* 0x40000040001b7882 */ /* 0x000fe20000000000 */
[----:B------:R-:W-:Y:S01]  /*2490*/  UMOV UR31, 0x40000040 ;  /* 0x40000040001f7882 */ /* 0x000fe20000000000 */
[----:B------:R-:W-:Y:S01]  /*24a0*/  UMOV UR35, 0x40000040 ;  /* 0x4000004000237882 */ /* 0x000fe20000000000 */
[----:B------:R-:W-:-:S06]  /*24b0*/  UMOV UR23, 0x40000040 ;  /* 0x4000004000177882 */ /* 0x000fcc0000000000 */
.L_x_1:
[----:B------:R-:W-:Y:S01]  /*24c0*/  UIMAD.WIDE UR20, UR45, 0x2, UR48 ;  /* 0x000000022d1478a5 */ /* 0x000fe2000f8e0230 */
[----:B------:R-:W-:Y:S01]  /*24d0*/  IMAD.U32 R25, RZ, RZ, UR7 ;  /* 0x00000007ff197e24 */ /* 0x000fe2000f8e00ff */
[----:B------:R-:W-:Y:S01]  /*24e0*/  F2FP.BF16.F32.PACK_AB R29, R91, R90 ;  /* 0x0000005a5b1d723e */ /* 0x000fe200000010ff */
[C---:B------:R-:W-:Y:S01]  /*24f0*/  IMAD.SHL.U32 R137, R4.reuse, 0x2, RZ ;  /* 0x0000000204897824 */ /* 0x040fe200078e00ff */
[----:B------:R-:W-:Y:S01]  /*2500*/  F2FP.BF16.F32.PACK_AB R30, R93, R92 ;  /* 0x0000005c5d1e723e */ /* 0x000fe200000010ff */
[----:B------:R-:W-:Y:S01]  /*2510*/  UIADD3 UR44, UR44, 0x1, URZ ;  /* 0x000000012c2c7890 */ /* 0x000fe2000fffe03f */
[----:B------:R-:W-:Y:S01]  /*2520*/  SHF.L.U64.HI R28, R4, 0x1, R25 ;  /* 0x00000001041c7819 */ /* 0x000fe20000010219 */
[----:B------:R-:W-:Y:S01]  /*2530*/  UMOV UR38, UR53 ;  /* 0x0000003500267c82 */ /* 0x000fe20008000000 */
[----:B------:R-:W-:Y:S01]  /*2540*/  IADD3 R182, P5, P6, R137, UR20, R130 ;  /* 0x0000001489b67c10 */ /* 0x000fe2000febe082 */
[----:B------:R-:W-:Y:S01]  /*2550*/  UISETP.GT.AND UP0, UPT, UR44, 0x2, UPT ;  /* 0x000000022c00788c */ /* 0x000fe2000bf04270 */
[----:B------:R-:W-:Y:S01]  /*2560*/  F2FP.BF16.F32.PACK_AB R31, R95, R94 ;  /* 0x0000005e5f1f723e */ /* 0x000fe200000010ff */
[----:B------:R-:W-:Y:S01]  /*2570*/  UMOV UR39, 0x40000040 ;  /* 0x4000004000277882 */ /* 0x000fe20000000000 */
[C---:B------:R-:W-:Y:S01]  /*2580*/  IADD3.X R183, R28.reuse, UR21, R129, P5, P6 ;  /* 0x000000151cb77c10 */ /* 0x040fe2000afec481 */
[----:B------:R-:W-:Y:S01]  /*2590*/  USEL UR44, UR44, URZ, !UP0 ;  /* 0x0000003f2c2c7287 */ /* 0x000fe2000c000000 */
[----:B------:R-:W-:Y:S01]  /*25a0*/  IADD3 R178, P5, P6, R137, UR20, R132 ;  /* 0x0000001489b27c10 */ /* 0x000fe2000febe084 */
[----:B------:R-:W-:Y:S01]  /*25b0*/  UMOV UR37, 0x40000040 ;  /* 0x4000004000257882 */ /* 0x000fe20000000000 */
[----:B------:R-:W-:Y:S01]  /*25c0*/  F2FP.BF16.F32.PACK_AB R32, R97, R96 ;  /* 0x000000606120723e */ /* 0x000fe200000010ff */
[----:B------:R-:W-:Y:S01]  /*25d0*/  UIADD3 UR40, UR40, 0x1, URZ ;  /* 0x0000000128287890 */ /* 0x000fe2000fffe03f */
[----:B------:R-:W-:-:S02]  /*25e0*/  IADD3.X R179, R28, UR21, R131, P5, P6 ;  /* 0x000000151cb37c10 */ /* 0x000fc4000afec483 */
[----:B------:R-:W-:Y:S01]  /*25f0*/  IADD3 R176, P5, P6, R137, UR20, R134 ;  /* 0x0000001489b07c10 */ /* 0x000fe2000febe086 */
[----:B------:R-:W-:Y:S01]  /*2600*/  UISETP.GT.AND UP0, UPT, UR40, 0x1, UPT ;  /* 0x000000012800788c */ /* 0x000fe2000bf04270 */
[----:B------:R-:W-:Y:S02]  /*2610*/  F2FP.BF16.F32.PACK_AB R33, R99, R98 ;  /* 0x000000626321723e */ /* 0x000fe400000010ff */
[C---:B------:R-:W-:Y:S01]  /*2620*/  IADD3.X R177, R28.reuse, UR21, R133, P5, P6 ;  /* 0x000000151cb17c10 */ /* 0x040fe2000afec485 */
[----:B------:R-:W-:Y:S01]  /*2630*/  USEL UR40, UR40, URZ, !UP0 ;  /* 0x0000003f28287287 */ /* 0x000fe2000c000000 */
[----:B------:R-:W-:Y:S01]  /*2640*/  IADD3 R174, P5, P6, R137, UR20, R144 ;  /* 0x0000001489ae7c10 */ /* 0x000fe2000febe090 */
[----:B------:R-:W-:Y:S01]  /*2650*/  UISETP.LT.AND UP0, UPT, UR6, UR50, UPT ;  /* 0x000000320600728c */ /* 0x000fe2000bf01270 */
[----:B------:R-:W-:Y:S02]  /*2660*/  F2FP.BF16.F32.PACK_AB R34, R101, R100 ;  /* 0x000000646522723e */ /* 0x000fe400000010ff */
[----:B------:R-:W-:-:S02]  /*2670*/  IADD3.X R175, R28, UR21, R135, P5, P6 ;  /* 0x000000151caf7c10 */ /* 0x000fc4000afec487 */
[C---:B------:R-:W-:Y:S02]  /*2680*/  LEA R138, P5, R158.reuse, UR20, 0x8 ;  /* 0x000000149e8a7c11 */ /* 0x040fe4000f8a40ff */
[----:B------:R-:W-:Y:S02]  /*2690*/  F2FP.BF16.F32.PACK_AB R35, R103, R102 ;  /* 0x000000666723723e */ /* 0x000fe400000010ff */
[----:B------:R-:W-:Y:S02]  /*26a0*/  LEA.HI.X R27, R158, UR21, RZ, 0x8, P5 ;  /* 0x000000159e1b7c11 */ /* 0x000fe4000a8f44ff */
[C---:B------:R-:W-:Y:S02]  /*26b0*/  LEA R140, P5, R8.reuse, UR20, 0x8 ;  /* 0x00000014088c7c11 */ /* 0x040fe4000f8a40ff */
[----:B------:R-:W-:Y:S02]  /*26c0*/  F2FP.BF16.F32.PACK_AB R36, R105, R104 ;  /* 0x000000686924723e */ /* 0x000fe400000010ff */
[----:B------:R-:W-:-:S02]  /*26d0*/  LEA.HI.X R26, R8, UR21, RZ, 0x8, P5 ;  /* 0x00000015081a7c11 */ /* 0x000fc4000a8f44ff */
[----:B------:R-:W-:Y:S02]  /*26e0*/  LEA R142, P5, R9, UR20, 0x8 ;  /* 0x00000014098e7c11 */ /* 0x000fe4000f8a40ff */
[----:B------:R-:W-:Y:S02]  /*26f0*/  F2FP.BF16.F32.PACK_AB R37, R107, R106 ;  /* 0x0000006a6b25723e */ /* 0x000fe400000010ff */
[----:B------:R-:W-:Y:S02]  /*2700*/  LEA.HI.X R25, R9, UR21, RZ, 0x8, P5 ;  /* 0x0000001509197c11 */ /* 0x000fe4000a8f44ff */
[C---:B------:R-:W-:Y:S01]  /*2710*/  LEA R136, P5, R10.reuse, UR20, 0x8 ;  /* 0x000000140a887c11 */ /* 0x040fe2000f8a40ff */
[----:B------:R-:W-:Y:S01]  /*2720*/  ULEA UR20, UR44, UR4, 0xd ;  /* 0x000000042c147291 */ /* 0x000fe2000f8e683f */
[----:B------:R-:W-:Y:S02]  /*2730*/  F2FP.BF16.F32.PACK_AB R38, R109, R108 ;  /* 0x0000006c6d26723e */ /* 0x000fe400000010ff */
[----:B------:R-:W-:Y:S01]  /*2740*/  LEA.HI.X R24, R10, UR21, RZ, 0x8, P5 ;  /* 0x000000150a187c11 */ /* 0x000fe2000a8f44ff */
[----:B------:R-:W-:Y:S01]  /*2750*/  USHF.R.U32.HI UR21, URZ, 0x4, UR20 ;  /* 0x000000043f157899 */ /* 0x000fe20008011614 */
[----:B------:R-:W-:-:S02]  /*2760*/  IADD3 R138, P5, R137, R138, RZ ;  /* 0x0000008a898a7210 */ /* 0x000fc40007fbe0ff */
[----:B------:R-:W-:Y:S01]  /*2770*/  F2FP.BF16.F32.PACK_AB R39, R111, R110 ;  /* 0x0000006e6f27723e */ /* 0x000fe200000010ff */
[----:B------:R-:W-:Y:S01]  /*2780*/  USGXT.U32 UR21, UR21, 0xe ;  /* 0x0000000e1515789a */ /* 0x000fe20008000000 */
[----:B------:R-:W-:Y:S01]  /*2790*/  F2FP.BF16.F32.PACK_AB R40, R113, R112 ;  /* 0x000000707128723e */ /* 0x000fe200000010ff */
[----:B------:R-:W-:Y:S01]  /*27a0*/  IMAD.X R139, R28, 0x1, R27, P5 ;  /* 0x000000011c8b7824 */ /* 0x000fe200028e061b */
[-C--:B------:R-:W-:Y:S01]  /*27b0*/  IADD3 R140, P5, R140, R137.reuse, RZ ;  /* 0x000000898c8c7210 */ /* 0x080fe20007fbe0ff */
[----:B------:R-:W-:Y:S01]  /*27c0*/  ULOP3.LUT UR36, UR21, 0x2000000, URZ, 0xfc, !UPT ;  /* 0x0200000015247892 */ /* 0x000fe2000f8efc3f */
[----:B------:R-:W-:Y:S01]  /*27d0*/  F2FP.BF16.F32.PACK_AB R41, R115, R114 ;  /* 0x000000727329723e */ /* 0x000fe200000010ff */
[----:B------:R-:W-:Y:S01]  /*27e0*/  UIADD3 UR21, UR20, 0x20, URZ ;  /* 0x0000002014157890 */ /* 0x000fe2000fffe03f */
[----:B------:R-:W-:Y:S01]  /*27f0*/  F2FP.BF16.F32.PACK_AB R42, R117, R116 ;  /* 0x00000074752a723e */ /* 0x000fe200000010ff */
[----:B------:R-:W-:Y:S01]  /*2800*/  IMAD.X R141, R26, 0x1, R28, P5 ;  /* 0x000000011a8d7824 */ /* 0x000fe200028e061c */
[----:B------:R-:W-:Y:S01]  /*2810*/  IADD3 R142, P5, R142, R137, RZ ;  /* 0x000000898e8e7210 */ /* 0x000fe20007fbe0ff */
[----:B------:R-:W-:Y:S01]  /*2820*/  USHF.R.U32.HI UR21, URZ, 0x4, UR21 ;  /* 0x000000043f157899 */ /* 0x000fe20008011615 */
[----:B------:R-:W-:-:S03]  /*2830*/  F2FP.BF16.F32.PACK_AB R43, R119, R118 ;  /* 0x00000076772b723e */ /* 0x000fc600000010ff */
[----:B------:R-:W-:Y:S01]  /*2840*/  IMAD.X R143, R25, 0x1, R28, P5 ;  /* 0x00000001198f7824 */ /* 0x000fe200028e061c */
[----:B------:R-:W-:Y:S01]  /*2850*/  IADD3 R136, P5, R136, R137, RZ ;  /* 0x0000008988887210 */ /* 0x000fe20007fbe0ff */
[----:B------:R-:W-:-:S04]  /*2860*/  USGXT.U32 UR21, UR21, 0xe ;  /* 0x0000000e1515789a */ /* 0x000fc80008000000 */
[----:B------:R-:W-:Y:S01]  /*2870*/  IMAD.X R137, R24, 0x1, R28, P5 ;  /* 0x0000000118897824 */ /* 0x000fe200028e061c */
[----:B------:R-:W-:-:S05]  /*2880*/  F2FP.BF16.F32.PACK_AB R28, R89, R88 ;  /* 0x00000058591c723e */ /* 0x000fca00000010ff */
[----:B------:R-:W-:Y:S04]  /*2890*/  STSM.16.M88.4 [R157], R28 ;  /* 0x0000001c9d007844 */ /* 0x000fe80000000200 */
[----:B------:R-:W-:Y:S04]  /*28a0*/  STSM.16.M88.4 [R17], R32 ;  /* 0x0000002011007844 */ /* 0x000fe80000000200 */
[----:B------:R-:W-:Y:S04]  /*28b0*/  STSM.16.M88.4 [R16], R36 ;  /* 0x0000002410007844 */ /* 0x000fe80000000200 */
[----:B------:R-:W-:Y:S04]  /*28c0*/  STSM.16.M88.4 [R20], R40 ;  /* 0x0000002814007844 */ /* 0x000fe80000000200 */
[----:B------:R1:W-:Y:S04]  /*28d0*/  STSM.16.M88.4 [R123], R28 ;  /* 0x0000001c7b007844 */ /* 0x0003e80000000200 */
[----:B------:R2:W-:Y:S04]  /*28e0*/  STSM.16.M88.4 [R123+0x20], R32 ;  /* 0x000020207b007844 */ /* 0x0005e80000000200 */
[----:B------:R3:W-:Y:S04]  /*28f0*/  STSM.16.M88.4 [R123+0x40], R36 ;  /* 0x000040247b007844 */ /* 0x0007e80000000200 */
[----:B------:R4:W-:Y:S01]  /*2900*/  STSM.16.M88.4 [R123+0x60], R40 ;  /* 0x000060287b007844 */ /* 0x0009e20000000200 */
[----:B------:R-:W-:Y:S01]  /*2910*/  BAR.SYNC.DEFER_BLOCKING 0x0 ;  /* 0x0000000000007b1d */ /* 0x000fe20000010000 */
[----:B-1----:R-:W-:-:S02]  /*2920*/  F2FP.BF16.F32.PACK_AB R28, R57, R56 ;  /* 0x00000038391c723e */ /* 0x002fc400000010ff */
[----:B------:R-:W-:Y:S02]  /*2930*/  F2FP.BF16.F32.PACK_AB R29, R59, R58 ;  /* 0x0000003a3b1d723e */ /* 0x000fe400000010ff */
[----:B------:R-:W-:Y:S02]  /*2940*/  F2FP.BF16.F32.PACK_AB R30, R61, R60 ;  /* 0x0000003c3d1e723e */ /* 0x000fe400000010ff */
[----:B------:R-:W-:Y:S02]  /*2950*/  F2FP.BF16.F32.PACK_AB R31, R63, R62 ;  /* 0x0000003e3f1f723e */ /* 0x000fe400000010ff */
[----:B--2---:R-:W-:Y:S02]  /*2960*/  F2FP.BF16.F32.PACK_AB R32, R65, R64 ;  /* 0x000000404120723e */ /* 0x004fe400000010ff */
[----:B------:R-:W-:Y:S02]  /*2970*/  F2FP.BF16.F32.PACK_AB R33, R67, R66 ;  /* 0x000000424321723e */ /* 0x000fe400000010ff */
[----:B------:R-:W-:-:S02]  /*2980*/  F2FP.BF16.F32.PACK_AB R34, R69, R68 ;  /* 0x000000444522723e */ /* 0x000fc400000010ff */
[----:B------:R-:W-:Y:S02]  /*2990*/  F2FP.BF16.F32.PACK_AB R35, R71, R70 ;  /* 0x000000464723723e */ /* 0x000fe400000010ff */
[----:B---3--:R-:W-:Y:S02]  /*29a0*/  F2FP.BF16.F32.PACK_AB R36, R73, R72 ;  /* 0x000000484924723e */ /* 0x008fe400000010ff */
[----:B------:R-:W-:Y:S02]  /*29b0*/  F2FP.BF16.F32.PACK_AB R37, R75, R74 ;  /* 0x0000004a4b25723e */ /* 0x000fe400000010ff */
[----:B------:R-:W-:Y:S02]  /*29c0*/  F2FP.BF16.F32.PACK_AB R38, R77, R76 ;  /* 0x0000004c4d26723e */ /* 0x000fe400000010ff */
[----:B------:R-:W-:Y:S01]  /*29d0*/  F2FP.BF16.F32.PACK_AB R39, R79, R78 ;  /* 0x0000004e4f27723e */ /* 0x000fe200000010ff */
[----:B------:R-:W1:Y:S01]  /*29e0*/  LDS.128 R44, [R23] ;  /* 0x00000000172c7984 */ /* 0x000e620000000c00 */
[----:B----4-:R-:W-:-:S02]  /*29f0*/  F2FP.BF16.F32.PACK_AB R40, R81, R80 ;  /* 0x000000505128723e */ /* 0x010fc400000010ff */
[----:B------:R-:W-:Y:S01]  /*2a00*/  F2FP.BF16.F32.PACK_AB R41, R83, R82 ;  /* 0x000000525329723e */ /* 0x000fe200000010ff */
[----:B------:R-:W2:Y:S01]  /*2a10*/  LDS.128 R48, [R120+0x800] ;  /* 0x0008000078307984 */ /* 0x000ea20000000c00 */
[----:B------:R-:W-:Y:S02]  /*2a20*/  F2FP.BF16.F32.PACK_AB R42, R85, R84 ;  /* 0x00000054552a723e */ /* 0x000fe400000010ff */
[----:B------:R-:W-:Y:S01]  /*2a30*/  F2FP.BF16.F32.PACK_AB R43, R87, R86 ;  /* 0x00000056572b723e */ /* 0x000fe200000010ff */
[----:B------:R-:W3:Y:S04]  /*2a40*/  LDS.128 R52, [R121+0x1000] ;  /* 0x0010000079347984 */ /* 0x000ee80000000c00 */
[----:B------:R-:W4:Y:S04]  /*2a50*/  LDS.128 R24, [R122+0x1800] ;  /* 0x001800007a187984 */ /* 0x000f280000000c00 */
[----:B------:R-:W-:Y:S04]  /*2a60*/  STSM.16.M88.4 [R157+0x2000], R28 ;  /* 0x0020001c9d007844 */ /* 0x000fe80000000200 */
[----:B------:R-:W-:Y:S04]  /*2a70*/  STSM.16.M88.4 [R17+0x2000], R32 ;  /* 0x0020002011007844 */ /* 0x000fe80000000200 */
[----:B------:R-:W-:Y:S04]  /*2a80*/  STSM.16.M88.4 [R16+0x2000], R36 ;  /* 0x0020002410007844 */ /* 0x000fe80000000200 */
[----:B------:R-:W-:Y:S04]  /*2a90*/  STSM.16.M88.4 [R20+0x2000], R40 ;  /* 0x0020002814007844 */ /* 0x000fe80000000200 */
[----:B-1----:R-:W-:Y:S04]  /*2aa0*/  @P0 STG.E.128 desc[UR12][R138.64], R44 ;  /* 0x0000002c8a000986 */ /* 0x002fe8000c101d0c */
[----:B--2---:R-:W-:Y:S04]  /*2ab0*/  @P0 STG.E.128 desc[UR12][R140.64], R48 ;  /* 0x000000308c000986 */ /* 0x004fe8000c101d0c */
[----:B---3--:R-:W-:Y:S04]  /*2ac0*/  @P0 STG.E.128 desc[UR12][R142.64], R52 ;  /* 0x000000348e000986 */ /* 0x008fe8000c101d0c */
[----:B----4-:R-:W-:Y:S01]  /*2ad0*/  @P0 STG.E.128 desc[UR12][R136.64], R24 ;  /* 0x0000001888000986 */ /* 0x010fe2000c101d0c */
[----:B------:R-:W-:Y:S06]  /*2ae0*/  BAR.SYNC.DEFER_BLOCKING 0x0 ;  /* 0x0000000000007b1d */ /* 0x000fec0000010000 */
[----:B------:R-:W-:Y:S04]  /*2af0*/  STSM.16.M88.4 [R123], R28 ;  /* 0x0000001c7b007844 */ /* 0x000fe80000000200 */
[----:B------:R-:W-:Y:S04]  /*2b00*/  STSM.16.M88.4 [R123+0x20], R32 ;  /* 0x000020207b007844 */ /* 0x000fe80000000200 */
[----:B------:R-:W-:Y:S04]  /*2b10*/  STSM.16.M88.4 [R123+0x40], R36 ;  /* 0x000040247b007844 */ /* 0x000fe80000000200 */
[----:B------:R-:W-:Y:S01]  /*2b20*/  STSM.16.M88.4 [R123+0x60], R40 ;  /* 0x000060287b007844 */ /* 0x000fe20000000200 */
[----:B------:R-:W-:Y:S06]  /*2b30*/  BAR.SYNC.DEFER_BLOCKING 0x0 ;  /* 0x0000000000007b1d */ /* 0x000fec0000010000 */
[----:B------:R-:W1:Y:S04]  /*2b40*/  LDS.128 R136, [R23] ;  /* 0x0000000017887984 */ /* 0x000e680000000c00 */
[----:B------:R-:W2:Y:S04]  /*2b50*/  LDS.128 R140, [R120+0x800] ;  /* 0x00080000788c7984 */ /* 0x000ea80000000c00 */
[----:B------:R-:W3:Y:S04]  /*2b60*/  LDS.128 R148, [R121+0x1000] ;  /* 0x0010000079947984 */ /* 0x000ee80000000c00 */
[----:B------:R-:W4:Y:S04]  /*2b70*/  LDS.128 R152, [R122+0x1800] ;  /* 0x001800007a987984 */ /* 0x000f280000000c00 */
[----:B-1----:R1:W-:Y:S04]  /*2b80*/  @P0 STG.E.128 desc[UR12][R182.64], R136 ;  /* 0x00000088b6000986 */ /* 0x0023e8000c101d0c */
[----:B--2---:R2:W-:Y:S04]  /*2b90*/  @P0 STG.E.128 desc[UR12][R178.64], R140 ;  /* 0x0000008cb2000986 */ /* 0x0045e8000c101d0c */
[----:B---3--:R-:W-:Y:S04]  /*2ba0*/  @P0 STG.E.128 desc[UR12][R176.64], R148 ;  /* 0x00000094b0000986 */ /* 0x008fe8000c101d0c */
[----:B----4-:R-:W-:Y:S01]  /*2bb0*/  @P0 STG.E.128 desc[UR12][R174.64], R152 ;  /* 0x00000098ae000986 */ /* 0x010fe2000c101d0c */
[----:B------:R-:W-:-:S04]  /*2bc0*/  DEPBAR.LE SB0, 0x6 ;  /* 0x000081800000791a */ /* 0x000fc80000000000 */
[----:B------:R-:W-:Y:S06]  /*2bd0*/  BAR.SYNC.DEFER_BLOCKING 0x0 ;  /* 0x0000000000007b1d */ /* 0x000fec0000010000 */
[----:B------:R-:W-:Y:S01]  /*2be0*/  @!PT LDS RZ, [RZ] ;  /* 0x00000000fffff984 */ /* 0x000fe20000000800 */
[----:B------:R-:W-:Y:S01]  /*2bf0*/  @!PT LDS RZ, [RZ] ;  /* 0x00000000fffff984 */ /* 0x000fe20000000800 */
[----:B------:R-:W-:Y:S01]  /*2c00*/  @!PT LDS RZ, [RZ] ;  /* 0x00000000fffff984 */ /* 0x000fe20000000800 */
[----:B------:R-:W-:Y:S01]  /*2c10*/  @!PT LDS RZ, [RZ] ;  /* 0x00000000fffff984 */ /* 0x000fe20000000800 */
[----:B------:R3:W-:Y:S06]  /*2c20*/  MEMBAR.ALL.CTA ;  /* 0x0000000000007992 */ /* 0x0007ec0000008000 */
[----:B---3--:R-:W3:Y:S02]  /*2c30*/  FENCE.VIEW.ASYNC.S ;  /* 0x00000000000073c6 */ /* 0x008ee40000000000 */
[----:B---3--:R-:W-:-:S06]  /*2c40*/  WARPGROUP.ARRIVE ;  /* 0x00000000000079c5 */ /* 0x008fcc0000000000 */
[----:B------:R-:W-:Y:S01]  /*2c50*/  HGMMA.64x64x16.F32.BF16 R24, gdesc[UR36].tnspB, RZ, !UPT ;  /* 0x40e00000241879f0 */ /* 0x000fe2000c7018ff */
[----:B------:R-:W-:Y:S01]  /*2c60*/  ULOP3.LUT UR36, UR21, 0x2000000, URZ, 0xfc, !UPT ;  /* 0x0200000015247892 */ /* 0x000fe2000f8efc3f */
[----:B------:R-:W-:Y:S01]  /*2c70*/  UMOV UR38, UR54 ;  /* 0x0000003600267c82 */ /* 0x000fe20008000000 */
[----:B------:R-:W-:Y:S01]  /*2c80*/  UMOV UR39, 0x40000040 ;  /* 0x4000004000277882 */ /* 0x000fe20000000000 */
[----:B------:R-:W-:Y:S01]  /*2c90*/  UMOV UR37, 0x40000040 ;  /* 0x4000004000257882 */ /* 0x000fe20000000000 */
[----:B------:R-:W-:-:S04]  /*2ca0*/  UIADD3 UR21, UR20, 0x40, URZ ;  /* 0x0000004014157890 */ /* 0x000fc8000fffe03f */
[----:B------:R-:W-:-:S04]  /*2cb0*/  USHF.R.U32.HI UR21, URZ, 0x4, UR21 ;  /* 0x000000043f157899 */ /* 0x000fc80008011615 */
[----:B------:R-:W-:Y:S01]  /*2cc0*/  USGXT.U32 UR21, UR21, 0xe ;  /* 0x0000000e1515789a */ /* 0x000fe20008000000 */
[----:B------:R-:W-:Y:S03]  /*2cd0*/  HGMMA.64x64x16.F32.BF16 R24, gdesc[UR36].tnspB, R24 ;  /* 0x40e00000241879f0 */ /* 0x000fe60008701818 */
        /* <DEDUP_REMOVED lines=15> */
[----:B------:R-:W-:Y:S03]  /*2dd0*/  HGMMA.64x64x16.F32.BF16 R24, gdesc[UR36].tnspB, R24, gsb0 ;  /* 0x40e00000241879f0 */ /* 0x000fe60008001818 */
[----:B------:R-:W-:Y:S01]  /*2de0*/  ULOP3.LUT UR36, UR21, 0x2000000, URZ, 0xfc, !UPT ;  /* 0x0200000015247892 */ /* 0x000fe2000f8efc3f */
[----:B------:R-:W-:Y:S01]  /*2df0*/  UMOV UR38, UR57 ;  /* 0x0000003900267c82 */ /* 0x000fe20008000000 */
[----:B------:R-:W-:Y:S01]  /*2e00*/  UMOV UR39, 0x40000040 ;  /* 0x4000004000277882 */ /* 0x000fe20000000000 */
[----:B------:R-:W-:Y:S01]  /*2e10*/  UMOV UR37, 0x40000040 ;  /* 0x4000004000257882 */ /* 0x000fe20000000000 */
[----:B------:R-:W-:-:S04]  /*2e20*/  UIADD3 UR21, UR20, 0x6020, URZ ;  /* 0x0000602014157890 */ /* 0x000fc8000fffe03f */
[----:B------:R-:W-:-:S04]  /*2e30*/  USHF.R.U32.HI UR21, URZ, 0x4, UR21 ;  /* 0x000000043f157899 */ /* 0x000fc80008011615 */
[----:B------:R-:W-:Y:S01]  /*2e40*/  USGXT.U32 UR21, UR21, 0xe ;  /* 0x0000000e1515789a */ /* 0x000fe20008000000 */
[----:B------:R-:W-:Y:S02]  /*2e50*/  WARPGROUP.DEPBAR.LE gsb0, 0x0 ;  /* 0x00008000000079c5 */ /* 0x000fe40000010000 */
[----:B------:R3:W-:Y:S06]  /*2e60*/  MEMBAR.ALL.CTA ;  /* 0x0000000000007992 */ /* 0x0007ec0000008000 */
[----:B---3--:R-:W3:Y:S02]  /*2e70*/  FENCE.VIEW.ASYNC.S ;  /* 0x00000000000073c6 */ /* 0x008ee40000000000 */
[----:B---3--:R-:W-:-:S06]  /*2e80*/  WARPGROUP.ARRIVE ;  /* 0x00000000000079c5 */ /* 0x008fcc0000000000 */
[----:B------:R-:W-:Y:S01]  /*2e90*/  HGMMA.64x64x16.F32.BF16 R24, gdesc[UR36].tnspB, R24 ;  /* 0x40e00000241879f0 */ /* 0x000fe20008701818 */
[----:B------:R-:W-:Y:S01]  /*2ea0*/  ULOP3.LUT UR36, UR21, 0x2000000, URZ, 0xfc, !UPT ;  /* 0x0200000015247892 */ /* 0x000fe2000f8efc3f */
[----:B------:R-:W-:Y:S01]  /*2eb0*/  UMOV UR38, UR58 ;  /* 0x0000003a00267c82 */ /* 0x000fe20008000000 */
[----:B------:R-:W-:Y:S01]  /*2ec0*/  UMOV UR39, 0x40000040 ;  /* 0x4000004000277882 */ /* 0x000fe20000000000 */
[----:B------:R-:W-:Y:S01]  /*2ed0*/  UMOV UR37, 0x40000040 ;  /* 0x4000004000257882 */ /* 0x000fe20000000000 */
[----:B------:R-:W-:Y:S02]  /*2ee0*/  UIADD3 UR21, UR20, 0x6040, URZ ;  /* 0x0000604014157890 */ /* 0x000fe4000fffe03f */
[----:B------:R-:W-:Y:S02]  /*2ef0*/  UIADD3 UR20, UR20, 0x6060, URZ ;  /* 0x0000606014147890 */ /* 0x000fe4000fffe03f */
[----:B------:R-:W-:Y:S02]  /*2f00*/  USHF.R.U32.HI UR21, URZ, 0x4, UR21 ;  /* 0x000000043f157899 */ /* 0x000fe40008011615 */
[----:B------:R-:W-:-:S02]  /*2f10*/  USHF.R.U32.HI UR20, URZ, 0x4, UR20 ;  /* 0x000000043f147899 */ /* 0x000fc40008011614 */
[----:B------:R-:W-:Y:S02]  /*2f20*/  USGXT.U32 UR21, UR21, 0xe ;  /* 0x0000000e1515789a */ /* 0x000fe40008000000 */
[----:B------:R-:W-:Y:S01]  /*2f30*/  USGXT.U32 UR20, UR20, 0xe ;  /* 0x0000000e1414789a */ /* 0x000fe20008000000 */
[----:B------:R-:W-:Y:S01]  /*2f40*/  HGMMA.64x64x16.F32.BF16 R24, gdesc[UR36].tnspB, R24 ;  /* 0x40e00000241879f0 */ /* 0x000fe20008701818 */
[----:B------:R-:W-:Y:S01]  /*2f50*/  ULOP3.LUT UR36, UR21, 0x2000000, URZ, 0xfc, !UPT ;  /* 0x0200000015247892 */ /* 0x000fe2000f8efc3f */
[----:B------:R-:W-:Y:S01]  /*2f60*/  UMOV UR38, UR59 ;  /* 0x0000003b00267c82 */ /* 0x000fe20008000000 */
[----:B------:R-:W-:Y:S01]  /*2f70*/  UMOV UR39, 0x40000040 ;  /* 0x4000004000277882 */ /* 0x000fe20000000000 */
[----:B------:R-:W-:-:S06]  /*2f80*/  UMOV UR37, 0x40000040 ;  /* 0x4000004000257882 */ /* 0x000fcc0000000000 */
[----:B------:R-:W-:Y:S01]  /*2f90*/  HGMMA.64x64x16.F32.BF16 R24, gdesc[UR36].tnspB, R24 ;  /* 0x40e00000241879f0 */ /* 0x000fe20008701818 */
[----:B------:R-:W-:Y:S01]  /*2fa0*/  ULOP3.LUT UR36, UR20, 0x2000000, URZ, 0xfc, !UPT ;  /* 0x0200000014247892 */ /* 0x000fe2000f8efc3f */
[----:B------:R-:W-:Y:S01]  /*2fb0*/  UMOV UR38, UR60 ;  /* 0x0000003c00267c82 */ /* 0x000fe20008000000 */
[----:B------:R-:W-:Y:S01]  /*2fc0*/  UMOV UR39, 0x40000040 ;  /* 0x4000004000277882 */ /* 0x000fe20000000000 */
[----:B------:R-:W-:-:S06]  /*2fd0*/  UMOV UR37, 0x40000040 ;  /* 0x4000004000257882 */ /* 0x000fcc0000000000 */
[----:B------:R-:W-:Y:S01]  /*2fe0*/  HGMMA.64x64x16.F32.BF16 R24, gdesc[UR36].tnspB, R24, gsb0 ;  /* 0x40e00000241879f0 */ /* 0x000fe20008001818 */
[----:B------:R-:W-:-:S04]  /*2ff0*/  UIADD3 UR36, UR4, 0x18000, URZ ;  /* 0x0001800004247890 */ /* 0x000fc8000fffe03f */
[----:B------:R-:W-:-:S06]  /*3000*/  ULEA UR20, UR40, UR36, 0xd ;  /* 0x0000002428147291 */ /* 0x000fcc000f8e683f */
[----:B-1----:R-:W-:Y:S02]  /*3010*/  LEA R136, R22, UR20, 0x1 ;  /* 0x0000001416887c11 */ /* 0x002fe4000f8e08ff */
[----:B--2---:R-:W-:Y:S01]  /*3020*/  LEA R140, R146, UR20, 0x1 ;  /* 0x00000014928c7c11 */ /* 0x004fe2000f8e08ff */
[----:B------:R-:W-:-:S03]  /*3030*/  WARPGROUP.DEPBAR.LE gsb0, 0x0 ;  /* 0x00008000000079c5 */ /* 0x000fc60000010000 */
[----:B------:R-:W1:Y:S04]  /*3040*/  LDSM.16.M88.4 R136, [R136] ;  /* 0x000000008888783b */ /* 0x000e680000000200 */
[----:B------:R-:W2:Y:S01]  /*3050*/  LDSM.16.M88.4 R140, [R140] ;  /* 0x000000008c8c783b */ /* 0x000ea20000000200 */
[C---:B-1----:R-:W-:Y:S01]  /*3060*/  IMAD.U32 R149, R139.reuse, 0x10000, RZ ;  /* 0x000100008b957824 */ /* 0x042fe200078e00ff */
[----:B------:R-:W-:Y:S01]  /*3070*/  PRMT R139, R139, 0x7632, R139 ;  /* 0x000076328b8b7816 */ /* 0x000fe2000000008b */
[----:B------:R-:W-:Y:S02]  /*3080*/  IMAD.U32 R153, R136, 0x10000, RZ ;  /* 0x0001000088997824 */ /* 0x000fe400078e00ff */
[----:B------:R-:W-:Y:S01]  /*3090*/  FADD R148, -R30, R149 ;  /* 0x000000951e947221 */ /* 0x000fe20000000100 */
[----:B------:R-:W-:Y:S01]  /*30a0*/  PRMT R30, R136, 0x7632, R30 ;  /* 0x00007632881e7816 */ /* 0x000fe2000000001e */
[----:B------:R-:W-:-:S02]  /*30b0*/  IMAD.U32 R150, R139, 0x10000, RZ ;  /* 0x000100008b967824 */ /* 0x000fc400078e00ff */
[----:B------:R-:W-:Y:S01]  /*30c0*/  FADD R153, -R24, R153 ;  /* 0x0000009918997221 */ /* 0x000fe20000000100 */
[C---:B--2---:R-:W-:Y:S01]  /*30d0*/  IMAD.U32 R139, R141.reuse, 0x10000, RZ ;  /* 0x000100008d8b7824 */ /* 0x044fe200078e00ff */
[----:B------:R-:W-:Y:S01]  /*30e0*/  PRMT R141, R141, 0x7632, R141 ;  /* 0x000076328d8d7816 */ /* 0x000fe2000000008d */
[----:B------:R-:W-:Y:S02]  /*30f0*/  IMAD.U32 R30, R30, 0x10000, RZ ;  /* 0x000100001e1e7824 */ /* 0x000fe400078e00ff */
[----:B------:R-:W-:Y:S01]  /*3100*/  FADD R149, -R31, R150 ;  /* 0x000000961f957221 */ /* 0x000fe20000000100 */
[----:B------:R-:W-:Y:S01]  /*3110*/  FADD R139, -R34, R139 ;  /* 0x0000008b228b7221 */ /* 0x000fe20000000100 */
[----:B------:R-:W-:Y:S01]  /*3120*/  LEA R136, P5, R180, UR18, 0x1 ;  /* 0x00000012b4887c11 */ /* 0x000fe2000f8a08ff */
[----:B------:R-:W-:Y:S01]  /*3130*/  FADD R174, -R25, R30 ;  /* 0x0000001e19ae7221 */ /* 0x000fe20000000100 */
[C---:B------:R-:W-:Y:S01]  /*3140*/  IMAD.U32 R25, R137.reuse, 0x10000, RZ ;  /* 0x0001000089197824 */ /* 0x040fe200078e00ff */
[----:B------:R-:W-:Y:S01]  /*3150*/  PRMT R137, R137, 0x7632, R137 ;  /* 0x0000763289897816 */ /* 0x000fe20000000089 */
[C---:B------:R-:W-:Y:S01]  /*3160*/  IMAD.U32 R151, R142.reuse, 0x10000, RZ ;  /* 0x000100008e977824 */ /* 0x040fe200078e00ff */
[----:B------:R-:W-:Y:S01]  /*3170*/  PRMT R142, R142, 0x7632, R142 ;  /* 0x000076328e8e7816 */ /* 0x000fe2000000008e */
[----:B------:R-:W-:Y:S01]  /*3180*/  FADD R150, -R26, R25 ;  /* 0x000000191a967221 */ /* 0x000fe20000000100 */
[C---:B------:R-:W-:Y:S01]  /*3190*/  IMAD.U32 R25, R138.reuse, 0x10000, RZ ;  /* 0x000100008a197824 */ /* 0x040fe200078e00ff */
[----:B------:R-:W-:Y:S01]  /*31a0*/  PRMT R138, R138, 0x7632, R138 ;  /* 0x000076328a8a7816 */ /* 0x000fe2000000008a */
[----:B------:R-:W-:Y:S01]  /*31b0*/  IMAD.U32 R24, R137, 0x10000, RZ ;  /* 0x0001000089187824 */ /* 0x000fe200078e00ff */
[----:B------:R-:W-:Y:S01]  /*31c0*/  LEA.HI.X R137, R180, UR19, R173, 0x1, P5 ;  /* 0x00000013b4897c11 */ /* 0x000fe2000a8f0cad */
[----:B------:R-:W-:Y:S01]  /*31d0*/  FADD R154, -R28, R25 ;  /* 0x000000191c9a7221 */ /* 0x000fe20000000100 */
[----:B------:R-:W-:-:S02]  /*31e0*/  IMAD.U32 R25, R140, 0x10000, RZ ;  /* 0x000100008c197824 */ /* 0x000fc400078e00ff */
[----:B------:R-:W-:Y:S01]  /*31f0*/  FADD R155, -R27, R24 ;  /* 0x000000181b9b7221 */ /* 0x000fe20000000100 */
[----:B------:R-:W-:Y:S01]  /*3200*/  IMAD.U32 R138, R138, 0x10000, RZ ;  /* 0x000100008a8a7824 */ /* 0x000fe200078e00ff */
[----:B------:R-:W-:Y:S01]  /*3210*/  LEA R24, R147, UR20, 0x1 ;  /* 0x0000001493187c11 */ /* 0x000fe2000f8e08ff */
[----:B------:R-:W-:Y:S01]  /*3220*/  IMAD.U32 R26, R141, 0x10000, RZ ;  /* 0x000100008d1a7824 */ /* 0x000fe200078e00ff */
[----:B------:R-:W-:Y:S01]  /*3230*/  PRMT R140, R140, 0x7632, R140 ;  /* 0x000076328c8c7816 */ /* 0x000fe2000000008c */
[C---:B------:R-:W-:Y:S01]  /*3240*/  IMAD.U32 R141, R143.reuse, 0x10000, RZ ;  /* 0x000100008f8d7824 */ /* 0x040fe200078e00ff */
[----:B------:R-:W-:Y:S01]  /*3250*/  PRMT R143, R143, 0x7632, R143 ;  /* 0x000076328f8f7816 */ /* 0x000fe2000000008f */
[----:B------:R-:W-:Y:S01]  /*3260*/  FADD R175, -R29, R138 ;  /* 0x0000008a1daf7221 */ /* 0x000fe20000000100 */
[----:B------:R-:W-:Y:S01]  /*3270*/  FADD R138, -R35, R26 ;  /* 0x0000001a238a7221 */ /* 0x000fe20000000100 */
[----:B------:R-:W-:Y:S01]  /*3280*/  FADD R152, -R32, R25 ;  /* 0x0000001920987221 */ /* 0x000fe20000000100 */
[----:B------:R-:W-:Y:S01]  /*3290*/  IMAD.U32 R28, R140, 0x10000, RZ ;  /* 0x000100008c1c7824 */ /* 0x000fe200078e00ff */
[----:B------:R-:W1:Y:S01]  /*32a0*/  LDSM.16.M88.4 R24, [R24] ;  /* 0x000000001818783b */ /* 0x000e620000000200 */
[----:B------:R-:W-:Y:S01]  /*32b0*/  IMAD.U32 R30, R143, 0x10000, RZ ;  /* 0x000100008f1e7824 */ /* 0x000fe200078e00ff */
[----:B------:R-:W-:Y:S01]  /*32c0*/  F2FP.BF16.F32.PACK_AB R32, R174, R153 ;  /* 0x00000099ae20723e */ /* 0x000fe200000010ff */
[----:B------:R-:W-:Y:S01]  /*32d0*/  FADD R143, -R33, R28 ;  /* 0x0000001c218f7221 */ /* 0x000fe20000000100 */
[----:B------:R-:W-:Y:S01]  /*32e0*/  LEA R28, R156, UR20, 0x1 ;  /* 0x000000149c1c7c11 */ /* 0x000fe2000f8e08ff */
[----:B------:R-:W-:Y:S01]  /*32f0*/  FADD R140, -R39, R30 ;  /* 0x0000001e278c7221 */ /* 0x000fe20000000100 */
[----:B------:R-:W-:Y:S01]  /*3300*/  F2FP.BF16.F32.PACK_AB R33, R155, R150 ;  /* 0x000000969b21723e */ /* 0x000fe200000010ff */
[----:B------:R-:W-:Y:S01]  /*3310*/  IMAD.U32 R142, R142, 0x10000, RZ ;  /* 0x000100008e8e7824 */ /* 0x000fe200078e00ff */
[----:B------:R-:W-:Y:S01]  /*3320*/  F2FP.BF16.F32.PACK_AB R34, R175, R154 ;  /* 0x0000009aaf22723e */ /* 0x000fe200000010ff */
[----:B------:R-:W-:Y:S01]  /*3330*/  FADD R151, -R36, R151 ;  /* 0x0000009724977221 */ /* 0x000fe20000000100 */
[----:B------:R-:W2:Y:S01]  /*3340*/  LDSM.16.M88.4 R28, [R28] ;  /* 0x000000001c1c783b */ /* 0x000ea20000000200 */
[----:B------:R-:W-:Y:S01]  /*3350*/  F2FP.BF16.F32.PACK_AB R35, R149, R148 ;  /* 0x000000949523723e */ /* 0x000fe200000010ff */
[----:B------:R-:W-:Y:S01]  /*3360*/  FADD R141, -R38, R141 ;  /* 0x0000008d268d7221 */ /* 0x000fe20000000100 */
[----:B------:R-:W-:Y:S01]  /*3370*/  FADD R142, -R37, R142 ;  /* 0x0000008e258e7221 */ /* 0x000fe20000000100 */
[----:B------:R-:W-:Y:S01]  /*3380*/  F2FP.BF16.F32.PACK_AB R36, R143, R152 ;  /* 0x000000988f24723e */ /* 0x000fe200000010ff */
[----:B------:R-:W-:Y:S01]  /*3390*/  USEL UR20, UR6, UR50, UP0 ;  /* 0x0000003206147287 */ /* 0x000fe20008000000 */
[----:B------:R1:W-:Y:S01]  /*33a0*/  STSM.16.M88.4 [R123], R32 ;  /* 0x000000207b007844 */ /* 0x0003e20000000200 */
[----:B------:R-:W-:Y:S01]  /*33b0*/  F2FP.BF16.F32.PACK_AB R37, R138, R139 ;  /* 0x0000008b8a25723e */ /* 0x000fe200000010ff */
[----:B------:R-:W-:Y:S01]  /*33c0*/  UIADD3 UR38, UR4, 0x22400, URZ ;  /* 0x0002240004267890 */ /* 0x000fe2000fffe03f */
[----:B------:R-:W-:Y:S01]  /*33d0*/  F2FP.BF16.F32.PACK_AB R38, R142, R151 ;  /* 0x000000978e26723e */ /* 0x000fe200000010ff */
[----:B------:R-:W-:Y:S01]  /*33e0*/  ULEA UR20, UR20, 0xffffffe0, 0x5 ;  /* 0xffffffe014147891 */ /* 0x000fe2000f8e283f */
[----:B------:R-:W-:Y:S01]  /*33f0*/  F2FP.BF16.F32.PACK_AB R39, R140, R141 ;  /* 0x0000008d8c27723e */ /* 0x000fe200000010ff */
[----:B------:R-:W-:-:S02]  /*3400*/  UISETP.GE.U32.AND UP0, UPT, UR41, UR52, UPT ;  /* 0x000000342900728c */ /* 0x000fc4000bf06070 */
[----:B------:R-:W-:Y:S02]  /*3410*/  UIMAD.WIDE UR20, UR20, 0x4, UR16 ;  /* 0x00000004141478a5 */ /* 0x000fe4000f8e0210 */
[----:B------:R-:W-:Y:S01]  /*3420*/  STSM.16.M88.4 [R123+0x20], R36 ;  /* 0x000020247b007844 */ /* 0x000fe20000000200 */
[----:B------:R-:W-:Y:S01]  /*3430*/  UISETP.GE.AND.EX UP0, UPT, UR42, UR61, UPT, UP0 ;  /* 0x0000003d2a00728c */ /* 0x000fe2000bf06300 */
[----:B-1----:R-:W-:Y:S01]  /*3440*/  IMAD.U32 R33, R25, 0x10000, RZ ;  /* 0x0001000019217824 */ /* 0x002fe200078e00ff */
[----:B------:R-:W-:Y:S01]  /*3450*/  PRMT R173, R24, 0x7632, R173 ;  /* 0x0000763218ad7816 */ /* 0x000fe200000000ad */
[----:B------:R-:W-:Y:S01]  /*3460*/  IMAD.U32 R35, R27, 0x10000, RZ ;  /* 0x000100001b237824 */ /* 0x000fe200078e00ff */
[----:B------:R-:W-:Y:S01]  /*3470*/  PRMT R25, R25, 0x7632, R25 ;  /* 0x0000763219197816 */ /* 0x000fe20000000019 */
[----:B------:R-:W-:Y:S01]  /*3480*/  FADD R176, -R42, R33 ;  /* 0x000000212ab07221 */ /* 0x000fe20000000100 */
[C---:B------:R-:W-:Y:S01]  /*3490*/  IMAD.U32 R33, R26.reuse, 0x10000, RZ ;  /* 0x000100001a217824 */ /* 0x040fe200078e00ff */
[----:B------:R-:W-:Y:S01]  /*34a0*/  PRMT R26, R26, 0x7632, R26 ;  /* 0x000076321a1a7816 */ /* 0x000fe2000000001a */
[----:B------:R-:W-:Y:S01]  /*34b0*/  IMAD.U32 R177, R24, 0x10000, RZ ;  /* 0x0001000018b17824 */ /* 0x000fe200078e00ff */
[----:B------:R-:W-:Y:S01]  /*34c0*/  PRMT R27, R27, 0x7632, R27 ;  /* 0x000076321b1b7816 */ /* 0x000fe2000000001b */
[----:B------:R-:W-:Y:S01]  /*34d0*/  FADD R44, -R44, R33 ;  /* 0x000000212c2c7221 */ /* 0x000fe20000000100 */
[----:B--2---:R-:W-:-:S02]  /*34e0*/  IMAD.U32 R33, R28, 0x10000, RZ ;  /* 0x000100001c217824 */ /* 0x004fc400078e00ff */
[----:B------:R-:W-:Y:S01]  /*34f0*/  FADD R46, -R46, R35 ;  /* 0x000000232e2e7221 */ /* 0x000fe20000000100 */
[----:B------:R-:W-:Y:S02]  /*3500*/  IMAD.U32 R178, R173, 0x10000, RZ ;  /* 0x00010000adb27824 */ /* 0x000fe400078e00ff */
[----:B------:R-:W-:Y:S01]  /*3510*/  FADD R173, -R40, R177 ;  /* 0x000000b128ad7221 */ /* 0x000fe20000000100 */
[----:B------:R-:W-:Y:S02]  /*3520*/  IMAD.U32 R24, R25, 0x10000, RZ ;  /* 0x0001000019187824 */ /* 0x000fe400078e00ff */
[----:B------:R-:W-:Y:S01]  /*3530*/  FADD R48, -R48, R33 ;  /* 0x0000002130307221 */ /* 0x000fe20000000100 */
[----:B------:R-:W-:Y:S02]  /*3540*/  IMAD.U32 R26, R26, 0x10000, RZ ;  /* 0x000100001a1a7824 */ /* 0x000fe400078e00ff */
[----:B------:R-:W-:Y:S01]  /*3550*/  FADD R178, -R41, R178 ;  /* 0x000000b229b27221 */ /* 0x000fe20000000100 */
[----:B------:R-:W-:-:S02]  /*3560*/  IMAD.U32 R32, R27, 0x10000, RZ ;  /* 0x000100001b207824 */ /* 0x000fc400078e00ff */
[----:B------:R-:W-:Y:S01]  /*3570*/  FADD R177, -R43, R24 ;  /* 0x000000182bb17221 */ /* 0x000fe20000000100 */
[----:B------:R-:W-:Y:S01]  /*3580*/  FADD R45, -R45, R26 ;  /* 0x0000001a2d2d7221 */ /* 0x000fe20000000100 */
[----:B------:R-:W-:Y:S02]  /*3590*/  IMAD.U32 R33, R29, 0x10000, RZ ;  /* 0x000100001d217824 */ /* 0x000fe400078e00ff */
[--C-:B------:R-:W-:Y:S01]  /*35a0*/  FADD R47, -R47, R32.reuse ;  /* 0x000000202f2f7221 */ /* 0x100fe20000000100 */
[----:B------:R-:W-:Y:S01]  /*35b0*/  F2FP.BF16.F32.PACK_AB R24, R178, R173 ;  /* 0x000000adb218723e */ /* 0x000fe200000010ff */
[----:B------:R-:W-:Y:S02]  /*35c0*/  IMAD.U32 R35, R31, 0x10000, RZ ;  /* 0x000100001f237824 */ /* 0x000fe400078e00ff */
[----:B------:R-:W-:Y:S01]  /*35d0*/  FADD R50, -R50, R33 ;  /* 0x0000002132327221 */ /* 0x000fe20000000100 */
[----:B------:R-:W-:Y:S01]  /*35e0*/  F2FP.BF16.F32.PACK_AB R25, R177, R176 ;  /* 0x000000b0b119723e */ /* 0x000fe200000010ff */
[----:B------:R-:W-:Y:S01]  /*35f0*/  IMAD.U32 R33, R30, 0x10000, RZ ;  /* 0x000100001e217824 */ /* 0x000fe200078e00ff */
[----:B------:R-:W-:Y:S01]  /*3600*/  F2FP.BF16.F32.PACK_AB R26, R45, R44 ;  /* 0x0000002c2d1a723e */ /* 0x000fe200000010ff */
[----:B------:R-:W-:Y:S01]  /*3610*/  FADD R54, -R54, R35 ;  /* 0x0000002336367221 */ /* 0x000fe20000000100 */
[----:B------:R-:W-:Y:S01]  /*3620*/  F2FP.BF16.F32.PACK_AB R27, R47, R46 ;  /* 0x0000002e2f1b723e */ /* 0x000fe200000010ff */
[----:B------:R-:W-:Y:S01]  /*3630*/  FADD R52, -R52, R33 ;  /* 0x0000002134347221 */ /* 0x000fe20000000100 */
[----:B------:R-:W-:-:S02]  /*3640*/  PRMT R32, R28, 0x7632, R32 ;  /* 0x000076321c207816 */ /* 0x000fc40000000020 */
[----:B------:R-:W-:Y:S01]  /*3650*/  PRMT R29, R29, 0x7632, R29 ;  /* 0x000076321d1d7816 */ /* 0x000fe2000000001d */
[----:B------:R1:W-:Y:S01]  /*3660*/  STSM.16.M88.4 [R123+0x40], R24 ;  /* 0x000040187b007844 */ /* 0x0003e20000000200 */
[----:B------:R-:W-:Y:S01]  /*3670*/  PRMT R30, R30, 0x7632, R30 ;  /* 0x000076321e1e7816 */ /* 0x000fe2000000001e */
[----:B------:R-:W-:Y:S01]  /*3680*/  IMAD.U32 R32, R32, 0x10000, RZ ;  /* 0x0001000020207824 */ /* 0x000fe200078e00ff */
[----:B------:R-:W-:-:S03]  /*3690*/  PRMT R31, R31, 0x7632, R31 ;  /* 0x000076321f1f7816 */ /* 0x000fc6000000001f */
[----:B------:R-:W-:Y:S02]  /*36a0*/  IMAD.U32 R30, R30, 0x10000, RZ ;  /* 0x000100001e1e7824 */ /* 0x000fe400078e00ff */
[----:B------:R-:W-:Y:S02]  /*36b0*/  FADD R49, -R49, R32 ;  /* 0x0000002031317221 */ /* 0x000fe40000000100 */
[----:B------:R-:W-:Y:S01]  /*36c0*/  FADD R53, -R53, R30 ;  /* 0x0000001e35357221 */ /* 0x000fe20000000100 */
[----:B-1----:R-:W-:Y:S02]  /*36d0*/  IMAD.U32 R24, R29, 0x10000, RZ ;  /* 0x000100001d187824 */ /* 0x002fe400078e00ff */
[----:B------:R-:W-:Y:S02]  /*36e0*/  IMAD.U32 R26, R31, 0x10000, RZ ;  /* 0x000100001f1a7824 */ /* 0x000fe400078e00ff */
[----:B------:R-:W-:Y:S01]  /*36f0*/  FADD R51, -R51, R24 ;  /* 0x0000001833337221 */ /* 0x000fe20000000100 */
[----:B------:R-:W-:Y:S01]  /*3700*/  F2FP.BF16.F32.PACK_AB R24, R49, R48 ;  /* 0x000000303118723e */ /* 0x000fe200000010ff */
[----:B------:R-:W-:Y:S01]  /*3710*/  FADD R55, -R55, R26 ;  /* 0x0000001a37377221 */ /* 0x000fe20000000100 */
[----:B------:R-:W-:-:S02]  /*3720*/  F2FP.BF16.F32.PACK_AB R26, R53, R52 ;  /* 0x00000034351a723e */ /* 0x000fc400000010ff */
[----:B------:R-:W-:Y:S02]  /*3730*/  F2FP.BF16.F32.PACK_AB R25, R51, R50 ;  /* 0x000000323319723e */ /* 0x000fe400000010ff */
[----:B------:R-:W-:-:S05]  /*3740*/  F2FP.BF16.F32.PACK_AB R27, R55, R54 ;  /* 0x00000036371b723e */ /* 0x000fca00000010ff */
[----:B------:R-:W-:Y:S01]  /*3750*/  STSM.16.M88.4 [R123+0x60], R24 ;  /* 0x000060187b007844 */ /* 0x000fe20000000200 */
[----:B------:R-:W-:Y:S06]  /*3760*/  BAR.SYNC.DEFER_BLOCKING 0x0 ;  /* 0x0000000000007b1d */ /* 0x000fec0000010000 */
[----:B------:R-:W1:Y:S04]  /*3770*/  LDS.128 R28, [R23] ;  /* 0x00000000171c7984 */ /* 0x000e680000000c00 */
[----:B------:R-:W2:Y:S04]  /*3780*/  LDS.128 R32, [R120+0x800] ;  /* 0x0008000078207984 */ /* 0x000ea80000000c00 */
[----:B------:R-:W3:Y:S04]  /*3790*/  LDS.128 R36, [R121+0x1000] ;  /* 0x0010000079247984 */ /* 0x000ee80000000c00 */
[----:B------:R-:W4:Y:S04]  /*37a0*/  LDS.128 R24, [R122+0x1800] ;  /* 0x001800007a187984 */ /* 0x000f280000000c00 */
[----:B-1----:R1:W-:Y:S01]  /*37b0*/  @P4 STG.E.128 desc[UR12][R136.64], R28 ;  /* 0x0000001c88004986 */ /* 0x0023e2000c101d0c */
[----:B------:R-:W-:-:S04]  /*37c0*/  LEA R40, P4, R172, UR18, 0x1 ;  /* 0x00000012ac287c11 */ /* 0x000fc8000f8808ff */
[----:B------:R-:W-:-:S05]  /*37d0*/  LEA.HI.X R41, R172, UR19, R171, 0x1, P4 ;  /* 0x00000013ac297c11 */ /* 0x000fca000a0f0cab */
[----:B--2---:R2:W-:Y:S01]  /*37e0*/  @P3 STG.E.128 desc[UR12][R40.64], R32 ;  /* 0x0000002028003986 */ /* 0x0045e2000c101d0c */
[----:B------:R-:W-:-:S04]  /*37f0*/  LEA R42, P3, R170, UR18, 0x1 ;  /* 0x00000012aa2a7c11 */ /* 0x000fc8000f8608ff */
[----:B------:R-:W-:Y:S01]  /*3800*/  LEA.HI.X R43, R170, UR19, R169, 0x1, P3 ;  /* 0x00000013aa2b7c11 */ /* 0x000fe200098f0ca9 */
[----:B-1----:R-:W-:Y:S01]  /*3810*/  VIADD R28, R145, UR6 ;  /* 0x00000006911c7c36 */ /* 0x002fe20008000000 */
[----:B------:R-:W-:-:S03]  /*3820*/  UIADD3 UR6, UR6, 0x40, URZ ;  /* 0x0000004006067890 */ /* 0x000fc6000fffe03f */
[----:B---3--:R-:W-:Y:S01]  /*3830*/  @P2 STG.E.128 desc[UR12][R42.64], R36 ;  /* 0x000000242a002986 */ /* 0x008fe2000c101d0c */
[----:B------:R-:W-:Y:S01]  /*3840*/  LEA R170, P2, R168, UR18, 0x1 ;  /* 0x00000012a8aa7c11 */ /* 0x000fe2000f8408ff */
[----:B------:R-:W-:-:S03]  /*3850*/  USHF.R.S32.HI UR37, URZ, 0x1f, UR6 ;  /* 0x0000001f3f257899 */ /* 0x000fc60008011406 */
[----:B------:R-:W-:Y:S01]  /*3860*/  LEA.HI.X R171, R168, UR19, R167, 0x1, P2 ;  /* 0x00000013a8ab7c11 */ /* 0x000fe200090f0ca7 */
[----:B------:R-:W-:Y:S02]  /*3870*/  UISETP.GT.AND UP1, UPT, UR6, -0x1, UPT ;  /* 0xffffffff0600788c */ /* 0x000fe4000bf24270 */
[----:B------:R-:W-:Y:S01]  /*3880*/  IMAD.U32 R31, RZ, RZ, UR6 ;  /* 0x00000006ff1f7e24 */ /* 0x000fe2000f8e00ff */
[----:B--2---:R-:W-:Y:S01]  /*3890*/  LOP3.LUT R34, R158, UR6, RZ, 0xfc, !PT ;  /* 0x000000069e227c12 */ /* 0x004fe2000f8efcff */
[----:B------:R-:W-:Y:S01]  /*38a0*/  IMAD.U32 R29, RZ, RZ, UR37 ;  /* 0x00000025ff1d7e24 */ /* 0x000fe2000f8e00ff */
[----:B----4-:R1:W-:Y:S01]  /*38b0*/  @P1 STG.E.128 desc[UR12][R170.64], R24 ;  /* 0x00000018aa001986 */ /* 0x0103e2000c101d0c */
[----:B------:R-:W-:Y:S01]  /*38c0*/  IMAD.U32 R181, RZ, RZ, UR6 ;  /* 0x00000006ffb57e24 */ /* 0x000fe2000f8e00ff */
[----:B------:R-:W-:Y:S02]  /*38d0*/  ISETP.LT.U32.AND P3, PT, R34, UR50, PT ;  /* 0x0000003222007c0c */ /* 0x000fe4000bf61070 */
[----:B------:R-:W-:-:S02]  /*38e0*/  PLOP3.LUT P1, PT, PT, PT, UP1, 0x80, 0x0 ;  /* 0x000000000000781c */ /* 0x000fc40003f2f018 */
[--C-:B------:R-:W-:Y:S02]  /*38f0*/  LOP3.LUT R31, R31, 0x10, R158.reuse, 0xfe, !PT ;  /* 0x000000101f1f7812 */ /* 0x100fe400078efe9e */
[----:B------:R-:W-:Y:S01]  /*3900*/  ISETP.LT.AND.EX P3, PT, R29, UR46, P1, P3 ;  /* 0x0000002e1d007c0c */ /* 0x000fe20008f61330 */
[----:B------:R-:W-:Y:S01]  /*3910*/  IMAD.U32 R29, RZ, RZ, UR37 ;  /* 0x00000025ff1d7e24 */ /* 0x000fe2000f8e00ff */
[----:B------:R-:W-:Y:S02]  /*3920*/  PLOP3.LUT P1, PT, PT, PT, UP1, 0x80, 0x0 ;  /* 0x000000000000781c */ /* 0x000fe40003f2f018 */
[----:B------:R-:W-:Y:S02]  /*3930*/  ISETP.LT.U32.AND P2, PT, R31, UR50, PT ;  /* 0x000000321f007c0c */ /* 0x000fe4000bf41070 */
[----:B------:R-:W-:Y:S02]  /*3940*/  LOP3.LUT R181, R181, 0x30, R158, 0xfe, !PT ;  /* 0x00000030b5b57812 */ /* 0x000fe400078efe9e */
[----:B------:R-:W-:Y:S01]  /*3950*/  ISETP.LT.AND.EX P1, PT, R29, UR46, P1, P2 ;  /* 0x0000002e1d007c0c */ /* 0x000fe20008f21320 */
[----:B-1----:R-:W-:Y:S01]  /*3960*/  IMAD.U32 R25, RZ, RZ, UR6 ;  /* 0x00000006ff197e24 */ /* 0x002fe2000f8e00ff */
[----:B------:R-:W-:Y:S01]  /*3970*/  PLOP3.LUT P2, PT, PT, PT, UP1, 0x80, 0x0 ;  /* 0x000000000000781c */ /* 0x000fe20003f4f018 */
[----:B------:R-:W-:Y:S01]  /*3980*/  IMAD.U32 R24, RZ, RZ, UR37 ;  /* 0x00000025ff187e24 */ /* 0x000fe2000f8e00ff */
[----:B------:R-:W-:-:S02]  /*3990*/  LOP3.LUT R136, R13, UR6, R12, 0xfe, !PT ;  /* 0x000000060d887c12 */ /* 0x000fc4000f8efe0c */
[----:B------:R-:W-:Y:S01]  /*39a0*/  LOP3.LUT R42, R25, 0x20, R158, 0xfe, !PT ;  /* 0x00000020192a7812 */ /* 0x000fe200078efe9e */
[----:B------:R-:W-:Y:S01]  /*39b0*/  IMAD.U32 R25, RZ, RZ, UR37 ;  /* 0x00000025ff197e24 */ /* 0x000fe2000f8e00ff */
[----:B------:R-:W-:Y:S02]  /*39c0*/  SEL R171, RZ, 0x10, !P3 ;  /* 0x00000010ffab7807 */ /* 0x000fe40005800000 */
[----:B------:R-:W-:Y:S01]  /*39d0*/  ISETP.LT.U32.AND P4, PT, R42, UR50, PT ;  /* 0x000000322a007c0c */ /* 0x000fe2000bf81070 */
[----:B------:R-:W-:Y:S01]  /*39e0*/  IMAD.U32 R40, RZ, RZ, UR37 ;  /* 0x00000025ff287e24 */ /* 0x000fe2000f8e00ff */
[----:B------:R-:W-:Y:S01]  /*39f0*/  ULEA UR39, UR44, UR47, 0xd ;  /* 0x0000002f2c277291 */ /* 0x000fe2000f8e683f */
[----:B------:R-:W-:Y:S01]  /*3a00*/  IMAD.U32 R37, RZ, RZ, UR37 ;  /* 0x00000025ff257e24 */ /* 0x000fe2000f8e00ff */
[----:B------:R-:W-:Y:S01]  /*3a10*/  ISETP.LT.AND.EX P6, PT, R24, UR46, P2, P4 ;  /* 0x0000002e18007c0c */ /* 0x000fe200097c1340 */
[----:B------:R-:W-:Y:S01]  /*3a20*/  IMAD.U32 R24, RZ, RZ, UR37 ;  /* 0x00000025ff187e24 */ /* 0x000fe2000f8e00ff */
[----:B------:R-:W-:-:S02]  /*3a30*/  PLOP3.LUT P2, PT, PT, PT, UP1, 0x80, 0x0 ;  /* 0x000000000000781c */ /* 0x000fc40003f4f018 */
[----:B------:R-:W-:Y:S01]  /*3a40*/  ISETP.LT.U32.AND P4, PT, R181, UR50, PT ;  /* 0x00000032b5007c0c */ /* 0x000fe2000bf81070 */
[----:B------:R-:W-:Y:S01]  /*3a50*/  IMAD.MOV.U32 R180, RZ, RZ, R125 ;  /* 0x000000ffffb47224 */ /* 0x000fe200078e007d */
[----:B------:R-:W-:Y:S02]  /*3a60*/  SHF.L.U64.HI R40, R31, 0xc, R40 ;  /* 0x0000000c1f287819 */ /* 0x000fe40000010228 */
[----:B------:R-:W-:Y:S01]  /*3a70*/  ISETP.LT.AND.EX P2, PT, R24, UR46, P2, P4 ;  /* 0x0000002e18007c0c */ /* 0x000fe20009741340 */
[----:B------:R-:W-:Y:S01]  /*3a80*/  IMAD.U32 R24, RZ, RZ, UR20 ;  /* 0x00000014ff187e24 */ /* 0x000fe2000f8e00ff */
[C---:B------:R-:W-:Y:S02]  /*3a90*/  LEA R32, P4, R136.reuse, UR16, 0x7 ;  /* 0x0000001088207c11 */ /* 0x040fe4000f8838ff */
[----:B------:R-:W-:Y:S02]  /*3aa0*/  SEL R168, RZ, 0x10, !P2 ;  /* 0x00000010ffa87807 */ /* 0x000fe40005000000 */
[----:B------:R-:W-:Y:S01]  /*3ab0*/  LEA.HI.X R33, R136, UR17, R25, 0x7, P4 ;  /* 0x0000001188217c11 */ /* 0x000fe2000a0f3c19 */
[----:B------:R-:W-:Y:S01]  /*3ac0*/  IMAD.U32 R25, RZ, RZ, UR21 ;  /* 0x00000015ff197e24 */ /* 0x000fe2000f8e00ff */
[----:B------:R-:W-:Y:S01]  /*3ad0*/  ULEA UR20, UR40, UR38, 0x8 ;  /* 0x0000002628147291 */ /* 0x000fe2000f8e403f */
[----:B------:R-:W-:-:S02]  /*3ae0*/  P2R R186, PR, RZ, 0x4 ;  /* 0x00000004ffba7803 */ /* 0x000fc40000000000 */
[----:B------:R-:W-:Y:S01]  /*3af0*/  PLOP3.LUT P2, PT, P0, P3, PT, 0x80, 0x0 ;  /* 0x000000000000781c */ /* 0x000fe20000747070 */
[----:B------:R1:W2:Y:S01]  /*3b00*/  LDG.E R24, desc[UR12][R24.64] ;  /* 0x0000000c18187981 */ /* 0x0002a2000c1e1900 */
[----:B------:R-:W-:Y:S02]  /*3b10*/  PLOP3.LUT P3, PT, PT, PT, UP0, 0x40, 0x0 ;  /* 0x000000000000781c */ /* 0x000fe40003f6e808 */
[----:B------:R-:W-:Y:S02]  /*3b20*/  LEA R26, R14, UR20, 0x2 ;  /* 0x000000140e1a7c11 */ /* 0x000fe4000f8e10ff */
[----:B------:R-:W-:Y:S01]  /*3b30*/  SEL R167, RZ, 0x10, !P2 ;  /* 0x00000010ffa77807 */ /* 0x000fe20005000000 */
[----:B------:R-:W-:Y:S01]  /*3b40*/  IMAD.SHL.U32 R31, R31, 0x1000, RZ ;  /* 0x000010001f1f7824 */ /* 0x000fe200078e00ff */
[----:B------:R-:W-:Y:S01]  /*3b50*/  SHF.L.U64.HI R37, R34, 0xc, R37 ;  /* 0x0000000c22257819 */ /* 0x000fe20000010225 */
[----:B------:R-:W3:Y:S01]  /*3b60*/  LDS R27, [R26] ;  /* 0x000000001a1b7984 */ /* 0x000ee20000000800 */
[----:B------:R-:W-:Y:S01]  /*3b70*/  SEL R167, R167, RZ, P3 ;  /* 0x000000ffa7a77207 */ /* 0x000fe20001800000 */
[----:B------:R-:W-:Y:S01]  /*3b80*/  IMAD.MOV.U32 R137, RZ, RZ, R124 ;  /* 0x000000ffff897224 */ /* 0x000fe200078e007c */
[----:B------:R-:W-:Y:S01]  /*3b90*/  UMOV UR25, 0x40000040 ;  /* 0x4000004000197882 */ /* 0x000fe20000000000 */
[----:B-1----:R-:W1:Y:S01]  /*3ba0*/  LDS R25, [R26+0x20] ;  /* 0x000020001a197984 */ /* 0x002e620000000800 */
[----:B------:R-:W-:Y:S01]  /*3bb0*/  IMAD.MOV.U32 R172, RZ, RZ, R19 ;  /* 0x000000ffffac7224 */ /* 0x000fe200078e0013 */
[----:B------:R-:W-:Y:S01]  /*3bc0*/  USHF.R.U32.HI UR20, URZ, 0x4, UR39 ;  /* 0x000000043f147899 */ /* 0x000fe20008011627 */
[----:B------:R-:W-:Y:S01]  /*3bd0*/  PLOP3.LUT P4, PT, PT, PT, UP0, 0x40, 0x0 ;  /* 0x000000000000781c */ /* 0x000fe20003f8e808 */
[----:B------:R-:W-:Y:S01]  /*3be0*/  UMOV UR29, 0x40000040 ;  /* 0x40000040001d7882 */ /* 0x000fe20000000000 */
[----:B------:R-:W-:Y:S01]  /*3bf0*/  UMOV UR33, 0x40000040 ;  /* 0x4000004000217882 */ /* 0x000fe20000000000 */
[----:B------:R-:W-:Y:S01]  /*3c00*/  USGXT.U32 UR20, UR20, 0xe ;  /* 0x0000000e1414789a */ /* 0x000fe20008000000 */
[----:B------:R-:W-:Y:S01]  /*3c10*/  SEL R171, R171, RZ, P4 ;  /* 0x000000ffabab7207 */ /* 0x000fe20002000000 */
[----:B------:R-:W-:Y:S01]  /*3c20*/  UMOV UR21, 0x40000040 ;  /* 0x4000004000157882 */ /* 0x000fe20000000000 */
[----:B------:R-:W-:Y:S01]  /*3c30*/  SEL R170, RZ, 0x10, !P1 ;  /* 0x00000010ffaa7807 */ /* 0x000fe20004800000 */
[----:B------:R-:W-:Y:S01]  /*3c40*/  ULOP3.LUT UR24, UR20, 0x2000000, URZ, 0xfc, !UPT ;  /* 0x0200000014187892 */ /* 0x000fe2000f8efc3f */
[----:B------:R-:W-:-:S02]  /*3c50*/  PLOP3.LUT P4, PT, PT, PT, UP0, 0x40, 0x0 ;  /* 0x000000000000781c */ /* 0x000fc40003f8e808 */
[----:B------:R-:W-:Y:S01]  /*3c60*/  SEL R169, RZ, 0x10, !P6 ;  /* 0x00000010ffa97807 */ /* 0x000fe20007000000 */
[----:B------:R-:W-:Y:S01]  /*3c70*/  UIADD3 UR5, UR5, 0x1, URZ ;  /* 0x0000000105057890 */ /* 0x000fe2000fffe03f */
[----:B------:R-:W-:Y:S01]  /*3c80*/  SEL R170, R170, RZ, P4 ;  /* 0x000000ffaaaa7207 */ /* 0x000fe20002000000 */
[----:B------:R-:W-:Y:S01]  /*3c90*/  UIADD3 UR43, UR43, 0x1, URZ ;  /* 0x000000012b2b7890 */ /* 0x000fe2000fffe03f */
[----:B------:R-:W-:Y:S02]  /*3ca0*/  PLOP3.LUT P4, PT, PT, PT, UP0, 0x40, 0x0 ;  /* 0x000000000000781c */ /* 0x000fe40003f8e808 */
[----:B------:R-:W-:Y:S01]  /*3cb0*/  P2R R185, PR, RZ, 0x40 ;  /* 0x00000040ffb97803 */ /* 0x000fe20000000000 */
[C---:B--2---:R-:W-:Y:S01]  /*3cc0*/  FMUL R30, R24.reuse, 1.4426950216293334961 ;  /* 0x3fb8aa3b181e7820 */ /* 0x044fe20000400000 */
[C---:B---3--:R-:W-:Y:S01]  /*3cd0*/  FADD R27, R24.reuse, -R27 ;  /* 0x8000001b181b7221 */ /* 0x048fe20000000000 */
[----:B-1----:R-:W-:Y:S01]  /*3ce0*/  FADD R25, R24, -R25 ;  /* 0x8000001918197221 */ /* 0x002fe20000000000 */
[----:B------:R-:W-:Y:S01]  /*3cf0*/  UIADD3 UR20, UR39, 0x800, URZ ;  /* 0x0000080027147890 */ /* 0x000fe2000fffe03f */
[----:B------:R-:W-:-:S02]  /*3d00*/  SEL R169, R169, RZ, P4 ;  /* 0x000000ffa9a97207 */ /* 0x000fc40002000000 */
[----:B------:R-:W-:Y:S01]  /*3d10*/  FSETP.GEU.AND P3, PT, R30, -126, PT ;  /* 0xc2fc00001e00780b */ /* 0x000fe20003f6e000 */
[----:B------:R-:W-:Y:S01]  /*3d20*/  FMUL R27, R27, 1.4426950216293334961 ;  /* 0x3fb8aa3b1b1b7820 */ /* 0x000fe20000400000 */
[----:B------:R-:W-:Y:S01]  /*3d30*/  FMUL R25, R25, 1.4426950216293334961 ;  /* 0x3fb8aa3b19197820 */ /* 0x000fe20000400000 */
[----:B------:R-:W-:Y:S01]  /*3d40*/  VIADD R24, R28, 0xffffffc0 ;  /* 0xffffffc01c187836 */ /* 0x000fe20000000000 */
[----:B------:R-:W-:Y:S01]  /*3d50*/  USHF.R.U32.HI UR20, URZ, 0x4, UR20 ;  /* 0x000000043f147899 */ /* 0x000fe20008011614 */
[----:B------:R-:W-:-:S08]  /*3d60*/  PLOP3.LUT P4, PT, PT, PT, UP0, 0x40, 0x0 ;  /* 0x000000000000781c */ /* 0x000fd00003f8e808 */
[----:B------:R-:W-:Y:S01]  /*3d70*/  @!P3 FMUL R30, R30, 0.5 ;  /* 0x3f0000001e1eb820 */ /* 0x000fe20000400000 */
[----:B------:R-:W-:Y:S01]  /*3d80*/  VIADD R28, R28, 0xffffffc8 ;  /* 0xffffffc81c1c7836 */ /* 0x000fe20000000000 */
[----:B------:R-:W-:Y:S01]  /*3d90*/  USGXT.U32 UR20, UR20, 0xe ;  /* 0x0000000e1414789a */ /* 0x000fe20008000000 */
[----:B------:R-:W-:Y:S01]  /*3da0*/  SEL R168, R168, RZ, P4 ;  /* 0x000000ffa8a87207 */ /* 0x000fe20002000000 */
[----:B------:R-:W1:Y:S01]  /*3db0*/  MUFU.EX2 R179, R30 ;  /* 0x0000001e00b37308 */ /* 0x000e620000000800 */
[----:B------:R-:W-:Y:S01]  /*3dc0*/  BAR.SYNC.DEFER_BLOCKING 0x0 ;  /* 0x0000000000007b1d */ /* 0x000fe20000010000 */
[----:B------:R-:W-:Y:S01]  /*3dd0*/  ULOP3.LUT UR28, UR20, 0x2000000, URZ, 0xfc, !UPT ;  /* 0x02000000141c7892 */ /* 0x000fe2000f8efc3f */
[----:B------:R-:W-:Y:S01]  /*3de0*/  ISETP.NE.AND P4, PT, R166, RZ, PT ;  /* 0x000000ffa600720c */ /* 0x000fe20003f85270 */
[----:B-1----:R-:W-:Y:S01]  /*3df0*/  @!P3 FMUL R179, R179, R179 ;  /* 0x000000b3b3b3b220 */ /* 0x002fe20000400000 */
[----:B------:R-:W-:Y:S01]  /*3e00*/  FSETP.GEU.AND P3, PT, R27, -126, PT ;  /* 0xc2fc00001b00780b */ /* 0x000fe20003f6e000 */
[----:B------:R-:W-:-:S02]  /*3e10*/  UIADD3 UR20, UR39, 0x1000, URZ ;  /* 0x0000100027147890 */ /* 0x000fc4000fffe03f */
[----:B------:R-:W-:Y:S01]  /*3e20*/  UISETP.GT.AND UP2, UPT, UR5, 0x2, UPT ;  /* 0x000000020500788c */ /* 0x000fe2000bf44270 */
[----:B------:R-:W-:Y:S02]  /*3e30*/  ISETP.NE.U32.AND P6, PT, R170, RZ, PT ;  /* 0x000000ffaa00720c */ /* 0x000fe40003fc5070 */
[----:B------:R-:W-:Y:S02]  /*3e40*/  P2R R184, PR, RZ, 0x10 ;  /* 0x00000010ffb87803 */ /* 0x000fe40000000000 */
[----:B------:R-:W-:Y:S02]  /*3e50*/  ISETP.NE.U32.AND P5, PT, R169, RZ, PT ;  /* 0x000000ffa900720c */ /* 0x000fe40003fa5070 */
[----:B------:R-:W-:-:S03]  /*3e60*/  P2R R166, PR, RZ, 0x4 ;  /* 0x00000004ffa67803 */ /* 0x000fc60000000000 */
[----:B------:R-:W-:-:S04]  /*3e70*/  @!P3 FMUL R27, R27, 0.5 ;  /* 0x3f0000001b1bb820 */ /* 0x000fc80000400000 */
[----:B------:R-:W1:Y:S02]  /*3e80*/  MUFU.EX2 R29, R27 ;  /* 0x0000001b001d7308 */ /* 0x000e640000000800 */
[----:B-1----:R-:W-:Y:S01]  /*3e90*/  @!P3 FMUL R29, R29, R29 ;  /* 0x0000001d1d1db220 */ /* 0x002fe20000400000 */
[----:B------:R-:W-:-:S13]  /*3ea0*/  FSETP.GEU.AND P3, PT, R25, -126, PT ;  /* 0xc2fc00001900780b */ /* 0x000fda0003f6e000 */
[----:B------:R-:W-:-:S04]  /*3eb0*/  @!P3 FMUL R25, R25, 0.5 ;  /* 0x3f0000001919b820 */ /* 0x000fc80000400000 */
[----:B------:R-:W1:Y:S02]  /*3ec0*/  MUFU.EX2 R30, R25 ;  /* 0x00000019001e7308 */ /* 0x000e640000000800 */
[----:B-1----:R-:W-:Y:S01]  /*3ed0*/  @!P3 FMUL R30, R30, R30 ;  /* 0x0000001e1e1eb220 */ /* 0x002fe20000400000 */
[----:B------:R-:W-:-:S04]  /*3ee0*/  ISETP.GE.AND P3, PT, R24, UR50, PT ;  /* 0x0000003218007c0c */ /* 0x000fc8000bf66270 */
[----:B------:R-:W-:Y:S02]  /*3ef0*/  FSEL R182, R29, RZ, !P3 ;  /* 0x000000ff1db67208 */ /* 0x000fe40005800000 */
[----:B------:R-:W-:-:S04]  /*3f00*/  ISETP.GE.AND P3, PT, R28, UR50, PT ;  /* 0x000000321c007c0c */ /* 0x000fc8000bf66270 */
[----:B------:R-:W-:Y:S01]  /*3f10*/  FSEL R183, R30, RZ, !P3 ;  /* 0x000000ff1eb77208 */ /* 0x000fe20005800000 */
[-C--:B------:R-:W-:Y:S01]  /*3f20*/  FMUL R24, R153, R182.reuse ;  /* 0x000000b699187220 */ /* 0x080fe20000400000 */
[----:B------:R-:W-:-:S03]  /*3f30*/  FMUL R27, R174, R182 ;  /* 0x000000b6ae1b7220 */ /* 0x000fc60000400000 */
[-C--:B------:R-:W-:Y:S01]  /*3f40*/  FMUL R25, R150, R183.reuse ;  /* 0x000000b796197220 */ /* 0x080fe20000400000 */
[-C--:B------:R-:W-:Y:S01]  /*3f50*/  FMUL R28, R155, R183.reuse ;  /* 0x000000b79b1c7220 */ /* 0x080fe20000400000 */
[----:B------:R-:W-:Y:S01]  /*3f60*/  F2FP.BF16.F32.PACK_AB R24, R27, R24 ;  /* 0x000000181b18723e */ /* 0x000fe200000010ff */
[-C--:B------:R-:W-:Y:S01]  /*3f70*/  FMUL R26, R154, R182.reuse ;  /* 0x000000b69a1a7220 */ /* 0x080fe20000400000 */
[----:B------:R-:W-:Y:S01]  /*3f80*/  FMUL R175, R175, R182 ;  /* 0x000000b6afaf7220 */ /* 0x000fe20000400000 */
[----:B------:R-:W-:Y:S01]  /*3f90*/  FMUL R27, R148, R183 ;  /* 0x000000b7941b7220 */ /* 0x000fe20000400000 */
[----:B------:R-:W-:Y:S01]  /*3fa0*/  F2FP.BF16.F32.PACK_AB R25, R28, R25 ;  /* 0x000000191c19723e */ /* 0x000fe200000010ff */
[----:B------:R-:W-:Y:S01]  /*3fb0*/  FMUL R28, R149, R183 ;  /* 0x000000b7951c7220 */ /* 0x000fe20000400000 */
[----:B------:R-:W-:Y:S01]  /*3fc0*/  IMAD.SHL.U32 R29, R34, 0x1000, RZ ;  /* 0x00001000221d7824 */ /* 0x000fe200078e00ff */
[----:B------:R-:W-:-:S03]  /*3fd0*/  F2FP.BF16.F32.PACK_AB R26, R175, R26 ;  /* 0x0000001aaf1a723e */ /* 0x000fc600000010ff */
[----:B------:R-:W-:Y:S01]  /*3fe0*/  F2FP.BF16.F32.PACK_AB R27, R28, R27 ;  /* 0x0000001b1c1b723e */ /* 0x000fe200000010ff */
[----:B------:R-:W-:Y:S01]  /*3ff0*/  FMUL R28, R152, R182 ;  /* 0x000000b6981c7220 */ /* 0x000fe20000400000 */
[----:B------:R-:W-:Y:S01]  /*4000*/  IADD3 R125, P3, R29, R4, RZ ;  /* 0x000000041d7d7210 */ /* 0x000fe20007f7e0ff */
[-C--:B------:R-:W-:Y:S01]  /*4010*/  FMUL R143, R143, R182.reuse ;  /* 0x000000b68f8f7220 */ /* 0x080fe20000400000 */
[----:B------:R-:W-:Y:S01]  /*4020*/  LOP3.LUT R148, R29, R3, RZ, 0xfc, !PT ;  /* 0x000000031d947212 */ /* 0x000fe200078efcff */
[----:B------:R1:W-:Y:S01]  /*4030*/  STSM.16.M88.4 [R157+-0x2400], R24 ;  /* 0xffdc00189d007844 */ /* 0x0003e20000000200 */
[-C--:B------:R-:W-:Y:S01]  /*4040*/  FMUL R30, R151, R182.reuse ;  /* 0x000000b6971e7220 */ /* 0x080fe20000400000 */
[----:B------:R-:W-:Y:S01]  /*4050*/  FMUL R29, R142, R182 ;  /* 0x000000b68e1d7220 */ /* 0x000fe20000400000 */
[----:B------:R-:W-:Y:S02]  /*4060*/  IADD3.X R124, R37, UR7, RZ, P3, !PT ;  /* 0x00000007257c7c10 */ /* 0x000fe40009ffe4ff */
[----:B------:R-:W-:-:S02]  /*4070*/  F2FP.BF16.F32.PACK_AB R28, R143, R28 ;  /* 0x0000001c8f1c723e */ /* 0x000fc400000010ff */
[----:B------:R-:W-:Y:S01]  /*4080*/  F2FP.BF16.F32.PACK_AB R30, R29, R30 ;  /* 0x0000001e1d1e723e */ /* 0x000fe200000010ff */
[----:B------:R-:W-:Y:S01]  /*4090*/  FMUL R29, R139, R183 ;  /* 0x000000b78b1d7220 */ /* 0x000fe20000400000 */
[----:B------:R-:W-:Y:S01]  /*40a0*/  IADD3 R19, P3, R31, R4, RZ ;  /* 0x000000041f137210 */ /* 0x000fe20007f7e0ff */
[-C--:B-1----:R-:W-:Y:S01]  /*40b0*/  FMUL R24, R173, R182.reuse ;  /* 0x000000b6ad187220 */ /* 0x082fe20000400000 */
[----:B------:R-:W-:Y:S01]  /*40c0*/  FMUL R25, R178, R182 ;  /* 0x000000b6b2197220 */ /* 0x000fe20000400000 */
[----:B------:R-:W-:Y:S01]  /*40d0*/  LOP3.LUT R143, R31, R3, RZ, 0xfc, !PT ;  /* 0x000000031f8f7212 */ /* 0x000fe200078efcff */
[-C--:B------:R-:W-:Y:S01]  /*40e0*/  FMUL R138, R138, R183.reuse ;  /* 0x000000b78a8a7220 */ /* 0x080fe20000400000 */
[----:B------:R-:W-:Y:S02]  /*40f0*/  FMUL R31, R141, R183 ;  /* 0x000000b78d1f7220 */ /* 0x000fe40000400000 */
[----:B------:R-:W-:Y:S01]  /*4100*/  F2FP.BF16.F32.PACK_AB R24, R25, R24 ;  /* 0x000000181918723e */ /* 0x000fe200000010ff */
[----:B------:R-:W-:-:S02]  /*4110*/  IMAD.U32 R25, RZ, RZ, UR37 ;  /* 0x00000025ff197e24 */ /* 0x000fc4000f8e00ff */
[----:B------:R-:W-:Y:S01]  /*4120*/  FMUL R140, R140, R183 ;  /* 0x000000b78c8c7220 */ /* 0x000fe20000400000 */
[----:B------:R-:W-:Y:S01]  /*4130*/  IMAD.SHL.U32 R139, R42, 0x1000, RZ ;  /* 0x000010002a8b7824 */ /* 0x000fe200078e00ff */
[----:B------:R-:W-:Y:S02]  /*4140*/  F2FP.BF16.F32.PACK_AB R29, R138, R29 ;  /* 0x0000001d8a1d723e */ /* 0x000fe400000010ff */
[----:B------:R-:W-:Y:S01]  /*4150*/  SHF.L.U64.HI R150, R42, 0xc, R25 ;  /* 0x0000000c2a967819 */ /* 0x000fe20000010219 */
[----:B------:R-:W-:Y:S01]  /*4160*/  IMAD.SHL.U32 R138, R181, 0x1000, RZ ;  /* 0x00001000b58a7824 */ /* 0x000fe200078e00ff */
[----:B------:R-:W-:Y:S02]  /*4170*/  F2FP.BF16.F32.PACK_AB R31, R140, R31 ;  /* 0x0000001f8c1f723e */ /* 0x000fe400000010ff */
[-C--:B------:R-:W-:Y:S01]  /*4180*/  LOP3.LUT R25, R139, R3.reuse, RZ, 0xfc, !PT ;  /* 0x000000038b197212 */ /* 0x080fe200078efcff */
[----:B------:R-:W-:Y:S01]  /*4190*/  IMAD.U32 R140, RZ, RZ, UR37 ;  /* 0x00000025ff8c7e24 */ /* 0x000fe2000f8e00ff */
[----:B------:R-:W-:Y:S01]  /*41a0*/  LOP3.LUT R27, R138, R3, RZ, 0xfc, !PT ;  /* 0x000000038a1b7212 */ /* 0x000fe200078efcff */
[----:B------:R1:W-:Y:S01]  /*41b0*/  STSM.16.M88.4 [R17+-0x2400], R28 ;  /* 0xffdc001c11007844 */ /* 0x0003e20000000200 */
[C---:B------:R-:W-:Y:S01]  /*41c0*/  SHF.L.U64.HI R141, R25.reuse, 0x1, R150 ;  /* 0x00000001198d7819 */ /* 0x040fe20000010296 */
[----:B------:R-:W-:-:S02]  /*41d0*/  IMAD.SHL.U32 R151, R25, 0x2, RZ ;  /* 0x0000000219977824 */ /* 0x000fc400078e00ff */
[----:B------:R-:W-:Y:S01]  /*41e0*/  FMUL R25, R176, R183 ;  /* 0x000000b7b0197220 */ /* 0x000fe20000400000 */
[----:B------:R-:W-:Y:S01]  /*41f0*/  SHF.L.U64.HI R140, R181, 0xc, R140 ;  /* 0x0000000cb58c7819 */ /* 0x000fe2000001028c */
[----:B------:R-:W-:-:S03]  /*4200*/  IMAD.SHL.U32 R154, R27, 0x2, RZ ;  /* 0x000000021b9a7824 */ /* 0x000fc600078e00ff */
[----:B------:R-:W-:Y:S01]  /*4210*/  SHF.L.U64.HI R152, R27, 0x1, R140 ;  /* 0x000000011b987819 */ /* 0x000fe2000001028c */
[-C--:B------:R-:W-:Y:S01]  /*4220*/  FMUL R27, R46, R183.reuse ;  /* 0x000000b72e1b7220 */ /* 0x080fe20000400000 */
[----:B-1----:R-:W-:-:S05]  /*4230*/  FMUL R28, R177, R183 ;  /* 0x000000b7b11c7220 */ /* 0x002fca0000400000 */
[----:B------:R-:W-:Y:S01]  /*4240*/  F2FP.BF16.F32.PACK_AB R25, R28, R25 ;  /* 0x000000191c19723e */ /* 0x000fe200000010ff */
[----:B------:R-:W-:Y:S01]  /*4250*/  FMUL R28, R47, R183 ;  /* 0x000000b72f1c7220 */ /* 0x000fe20000400000 */
[-C--:B------:R-:W-:Y:S01]  /*4260*/  FMUL R26, R44, R182.reuse ;  /* 0x000000b62c1a7220 */ /* 0x080fe20000400000 */
[-C--:B------:R-:W-:Y:S01]  /*4270*/  FMUL R45, R45, R182.reuse ;  /* 0x000000b62d2d7220 */ /* 0x080fe20000400000 */
[-C--:B------:R-:W-:Y:S02]  /*4280*/  FMUL R49, R49, R182.reuse ;  /* 0x000000b631317220 */ /* 0x080fe40000400000 */
[----:B------:R-:W-:Y:S01]  /*4290*/  F2FP.BF16.F32.PACK_AB R27, R28, R27 ;  /* 0x0000001b1c1b723e */ /* 0x000fe200000010ff */
[-C--:B------:R-:W-:Y:S01]  /*42a0*/  FMUL R28, R48, R182.reuse ;  /* 0x000000b6301c7220 */ /* 0x080fe20000400000 */
[-C--:B------:R-:W-:Y:S01]  /*42b0*/  FMUL R30, R52, R182.reuse ;  /* 0x000000b6341e7220 */ /* 0x080fe20000400000 */
[----:B------:R-:W-:Y:S01]  /*42c0*/  FMUL R53, R53, R182 ;  /* 0x000000b635357220 */ /* 0x000fe20000400000 */
[-C--:B------:R-:W-:Y:S01]  /*42d0*/  FMUL R29, R50, R183.reuse ;  /* 0x000000b7321d7220 */ /* 0x080fe20000400000 */
[-C--:B------:R-:W-:Y:S01]  /*42e0*/  FMUL R46, R51, R183.reuse ;  /* 0x000000b7332e7220 */ /* 0x080fe20000400000 */
[-C--:B------:R-:W-:Y:S01]  /*42f0*/  FMUL R31, R54, R183.reuse ;  /* 0x000000b7361f7220 */ /* 0x080fe20000400000 */
[----:B------:R-:W-:Y:S01]  /*4300*/  FMUL R48, R55, R183 ;  /* 0x000000b737307220 */ /* 0x000fe20000400000 */
[----:B------:R-:W-:-:S02]  /*4310*/  F2FP.BF16.F32.PACK_AB R26, R45, R26 ;  /* 0x0000001a2d1a723e */ /* 0x000fc400000010ff */
[----:B------:R-:W-:Y:S02]  /*4320*/  F2FP.BF16.F32.PACK_AB R28, R49, R28 ;  /* 0x0000001c311c723e */ /* 0x000fe400000010ff */
[----:B------:R-:W-:Y:S02]  /*4330*/  F2FP.BF16.F32.PACK_AB R30, R53, R30 ;  /* 0x0000001e351e723e */ /* 0x000fe400000010ff */
[----:B------:R-:W-:Y:S02]  /*4340*/  F2FP.BF16.F32.PACK_AB R29, R46, R29 ;  /* 0x0000001d2e1d723e */ /* 0x000fe400000010ff */
[----:B------:R-:W-:Y:S01]  /*4350*/  F2FP.BF16.F32.PACK_AB R31, R48, R31 ;  /* 0x0000001f301f723e */ /* 0x000fe200000010ff */
[----:B------:R1:W-:Y:S04]  /*4360*/  STSM.16.M88.4 [R16+-0x2400], R24 ;  /* 0xffdc001810007844 */ /* 0x0003e80000000200 */
[----:B------:R2:W-:Y:S01]  /*4370*/  STSM.16.M88.4 [R20+-0x2400], R28 ;  /* 0xffdc001c14007844 */ /* 0x0005e20000000200 */
[----:B------:R-:W-:Y:S01]  /*4380*/  @!PT LDS RZ, [RZ] ;  /* 0x00000000fffff984 */ /* 0x000fe20000000800 */
[----:B------:R-:W-:Y:S01]  /*4390*/  @!PT LDS RZ, [RZ] ;  /* 0x00000000fffff984 */ /* 0x000fe20000000800 */
[----:B------:R-:W-:Y:S01]  /*43a0*/  @!PT LDS RZ, [RZ] ;  /* 0x00000000fffff984 */ /* 0x000fe20000000800 */
[----:B------:R-:W-:Y:S01]  /*43b0*/  @!PT LDS RZ, [RZ] ;  /* 0x00000000fffff984 */ /* 0x000fe20000000800 */
[----:B------:R3:W-:Y:S06]  /*43c0*/  MEMBAR.ALL.CTA ;  /* 0x0000000000007992 */ /* 0x0007ec0000008000 */
[----:B---3--:R-:W3:Y:S01]  /*43d0*/  FENCE.VIEW.ASYNC.S ;  /* 0x00000000000073c6 */ /* 0x008ee20000000000 */
[-C--:B------:R-:W-:Y:S01]  /*43e0*/  FMUL R88, R88, R179.reuse ;  /* 0x000000b358587220 */ /* 0x080fe20000400000 */
        /* <DEDUP_REMOVED lines=30> */
[----:B------:R-:W-:Y:S01]  /*45d0*/  FMUL R119, R119, R179 ;  /* 0x000000b377777220 */ /* 0x000fe20000400000 */
[----:B---3--:R-:W-:Y:S06]  /*45e0*/  BAR.SYNC.DEFER_BLOCKING 0x0 ;  /* 0x0000000000007b1d */ /* 0x008fec0000010000 */
[----:B------:R-:W-:-:S06]  /*45f0*/  WARPGROUP.ARRIVE ;  /* 0x00000000000079c5 */ /* 0x000fcc0000000000 */
[----:B------:R-:W-:Y:S01]  /*4600*/  HGMMA.64x64x16.F32.BF16 R88, gdesc[UR24].tnspA.tnspB, R88 ;  /* 0x60e00000185879f0 */ /* 0x000fe20008701858 */
[----:B------:R-:W-:-:S04]  /*4610*/  USHF.R.U32.HI UR20, URZ, 0x4, UR20 ;  /* 0x000000043f147899 */ /* 0x000fc80008011614 */
[----:B------:R-:W-:-:S04]  /*4620*/  USGXT.U32 UR20, UR20, 0xe ;  /* 0x0000000e1414789a */ /* 0x000fc80008000000 */
[----:B------:R-:W-:Y:S01]  /*4630*/  ULOP3.LUT UR32, UR20, 0x2000000, URZ, 0xfc, !UPT ;  /* 0x0200000014207892 */ /* 0x000fe2000f8efc3f */
[----:B------:R-:W-:Y:S01]  /*4640*/  HGMMA.64x64x16.F32.BF16 R88, gdesc[UR28].tnspA.tnspB, R88 ;  /* 0x60e000001c5879f0 */ /* 0x000fe20008701858 */
[----:B------:R-:W-:-:S04]  /*4650*/  UIADD3 UR20, UR39, 0x1800, URZ ;  /* 0x0000180027147890 */ /* 0x000fc8000fffe03f */
[----:B------:R-:W-:-:S04]  /*4660*/  USHF.R.U32.HI UR20, URZ, 0x4, UR20 ;  /* 0x000000043f147899 */ /* 0x000fc80008011614 */
[----:B------:R-:W-:Y:S01]  /*4670*/  USGXT.U32 UR20, UR20, 0xe ;  /* 0x0000000e1414789a */ /* 0x000fe20008000000 */
[----:B------:R-:W-:Y:S03]  /*4680*/  HGMMA.64x64x16.F32.BF16 R88, gdesc[UR32].tnspA.tnspB, R88 ;  /* 0x60e00000205879f0 */ /* 0x000fe60008701858 */
[----:B------:R-:W-:-:S09]  /*4690*/  ULOP3.LUT UR20, UR20, 0x2000000, URZ, 0xfc, !UPT ;  /* 0x0200000014147892 */ /* 0x000fd2000f8efc3f */
[----:B------:R-:W-:Y:S01]  /*46a0*/  HGMMA.64x64x16.F32.BF16 R88, gdesc[UR20].tnspA.tnspB, R88, gsb0 ;  /* 0x60e00000145879f0 */ /* 0x000fe20008001858 */
[----:B------:R-:W-:-:S04]  /*46b0*/  UIADD3 UR20, UR39, 0x6000, URZ ;  /* 0x0000600027147890 */ /* 0x000fc8000fffe03f */
[----:B------:R-:W-:Y:S01]  /*46c0*/  USHF.R.U32.HI UR20, URZ, 0x4, UR20 ;  /* 0x000000043f147899 */ /* 0x000fe20008011614 */
[-C--:B------:R-:W-:Y:S01]  /*46d0*/  FMUL R56, R56, R179.reuse ;  /* 0x000000b338387220 */ /* 0x080fe20000400000 */
[-C--:B------:R-:W-:Y:S01]  /*46e0*/  FMUL R57, R57, R179.reuse ;  /* 0x000000b339397220 */ /* 0x080fe20000400000 */
[-C--:B------:R-:W-:Y:S01]  /*46f0*/  FMUL R58, R58, R179.reuse ;  /* 0x000000b33a3a7220 */ /* 0x080fe20000400000 */
[----:B------:R-:W-:Y:S01]  /*4700*/  USGXT.U32 UR20, UR20, 0xe ;  /* 0x0000000e1414789a */ /* 0x000fe20008000000 */
        /* <DEDUP_REMOVED lines=29> */
[----:B------:R-:W-:Y:S01]  /*48e0*/  ULOP3.LUT UR24, UR20, 0x2000000, URZ, 0xfc, !UPT ;  /* 0x0200000014187892 */ /* 0x000fe2000f8efc3f */
[----:B------:R-:W-:Y:S01]  /*48f0*/  UMOV UR25, 0x40000040 ;  /* 0x4000004000197882 */ /* 0x000fe20000000000 */
[----:B------:R-:W-:-:S02]  /*4900*/  WARPGROUP.DEPBAR.LE gsb0, 0x0 ;  /* 0x00008000000079c5 */ /* 0x000fc40000010000 */
[----:B------:R-:W-:Y:S01]  /*4910*/  @!PT LDS RZ, [RZ] ;  /* 0x00000000fffff984 */ /* 0x000fe20000000800 */
[----:B------:R-:W-:Y:S01]  /*4920*/  @!PT LDS RZ, [RZ] ;  /* 0x00000000fffff984 */ /* 0x000fe20000000800 */
[----:B------:R-:W-:Y:S01]  /*4930*/  @!PT LDS RZ, [RZ] ;  /* 0x00000000fffff984 */ /* 0x000fe20000000800 */
[----:B------:R-:W-:Y:S01]  /*4940*/  @!PT LDS RZ, [RZ] ;  /* 0x00000000fffff984 */ /* 0x000fe20000000800 */
[----:B------:R3:W-:Y:S06]  /*4950*/  MEMBAR.ALL.CTA ;  /* 0x0000000000007992 */ /* 0x0007ec0000008000 */
[----:B---3--:R-:W3:Y:S02]  /*4960*/  FENCE.VIEW.ASYNC.S ;  /* 0x00000000000073c6 */ /* 0x008ee40000000000 */
[----:B---3--:R-:W-:-:S06]  /*4970*/  WARPGROUP.ARRIVE ;  /* 0x00000000000079c5 */ /* 0x008fcc0000000000 */
[----:B------:R-:W-:Y:S01]  /*4980*/  HGMMA.64x64x16.F32.BF16 R56, gdesc[UR24].tnspA.tnspB, R56 ;  /* 0x60e00000183879f0 */ /* 0x000fe20008701838 */
[----:B------:R-:W-:-:S04]  /*4990*/  UIADD3 UR20, UR39, 0x6800, URZ ;  /* 0x0000680027147890 */ /* 0x000fc8000fffe03f */
[----:B------:R-:W-:-:S04]  /*49a0*/  USHF.R.U32.HI UR20, URZ, 0x4, UR20 ;  /* 0x000000043f147899 */ /* 0x000fc80008011614 */
[----:B------:R-:W-:-:S04]  /*49b0*/  USGXT.U32 UR20, UR20, 0xe ;  /* 0x0000000e1414789a */ /* 0x000fc80008000000 */
[----:B------:R-:W-:Y:S01]  /*49c0*/  ULOP3.LUT UR28, UR20, 0x2000000, URZ, 0xfc, !UPT ;  /* 0x02000000141c7892 */ /* 0x000fe2000f8efc3f */
[----:B------:R-:W-:Y:S01]  /*49d0*/  UMOV UR29, 0x40000040 ;  /* 0x40000040001d7882 */ /* 0x000fe20000000000 */
[----:B------:R-:W-:-:S07]  /*49e0*/  UIADD3 UR20, UR39, 0x7000, URZ ;  /* 0x0000700027147890 */ /* 0x000fce000fffe03f */
[----:B------:R-:W-:Y:S01]  /*49f0*/  HGMMA.64x64x16.F32.BF16 R56, gdesc[UR28].tnspA.tnspB, R56 ;  /* 0x60e000001c3879f0 */ /* 0x000fe20008701838 */
[----:B------:R-:W-:-:S04]  /*4a00*/  USHF.R.U32.HI UR20, URZ, 0x4, UR20 ;  /* 0x000000043f147899 */ /* 0x000fc80008011614 */
[----:B------:R-:W-:-:S04]  /*4a10*/  USGXT.U32 UR20, UR20, 0xe ;  /* 0x0000000e1414789a */ /* 0x000fc80008000000 */
[----:B------:R-:W-:Y:S01]  /*4a20*/  ULOP3.LUT UR32, UR20, 0x2000000, URZ, 0xfc, !UPT ;  /* 0x0200000014207892 */ /* 0x000fe2000f8efc3f */
[----:B------:R-:W-:Y:S01]  /*4a30*/  UMOV UR33, 0x40000040 ;  /* 0x4000004000217882 */ /* 0x000fe20000000000 */
[----:B------:R-:W-:-:S04]  /*4a40*/  UIADD3 UR39, UR39, 0x7800, URZ ;  /* 0x0000780027277890 */ /* 0x000fc8000fffe03f */
[----:B------:R-:W-:-:S03]  /*4a50*/  USHF.R.U32.HI UR20, URZ, 0x4, UR39 ;  /* 0x000000043f147899 */ /* 0x000fc60008011627 */
[----:B------:R-:W-:Y:S01]  /*4a60*/  HGMMA.64x64x16.F32.BF16 R56, gdesc[UR32].tnspA.tnspB, R56 ;  /* 0x60e00000203879f0 */ /* 0x000fe20008701838 */
[----:B------:R-:W-:-:S04]  /*4a70*/  USGXT.U32 UR20, UR20, 0xe ;  /* 0x0000000e1414789a */ /* 0x000fc80008000000 */
[----:B------:R-:W-:Y:S01]  /*4a80*/  ULOP3.LUT UR20, UR20, 0x2000000, URZ, 0xfc, !UPT ;  /* 0x0200000014147892 */ /* 0x000fe2000f8efc3f */
[----:B------:R-:W-:Y:S01]  /*4a90*/  UMOV UR21, 0x40000040 ;  /* 0x4000004000157882 */ /* 0x000fe20000000000 */
[----:B------:R-:W-:Y:S01]  /*4aa0*/  IMAD.MOV.U32 R153, RZ, RZ, R126 ;  /* 0x000000ffff997224 */ /* 0x000fe200078e007e */
[----:B------:R-:W-:Y:S01]  /*4ab0*/  IADD3.X R126, R40, UR7, RZ, P3, !PT ;  /* 0x00000007287e7c10 */ /* 0x000fe20009ffe4ff */
[C---:B------:R-:W-:Y:S01]  /*4ac0*/  IMAD.SHL.U32 R149, R148.reuse, 0x2, RZ ;  /* 0x0000000294957824 */ /* 0x040fe200078e00ff */
[C---:B------:R-:W-:Y:S02]  /*4ad0*/  LEA R34, P3, R125.reuse, UR8, 0x1 ;  /* 0x000000087d227c11 */ /* 0x040fe4000f8608ff */
[----:B------:R-:W-:Y:S02]  /*4ae0*/  SHF.L.U64.HI R148, R148, 0x1, R37 ;  /* 0x0000000194947819 */ /* 0x000fe40000010225 */
[----:B------:R-:W-:Y:S02]  /*4af0*/  LEA.HI.X R35, R125, UR9, R124, 0x1, P3 ;  /* 0x000000097d237c11 */ /* 0x000fe400098f0c7c */
[----:B------:R-:W-:-:S02]  /*4b00*/  IADD3 R36, P3, R149, UR10, RZ ;  /* 0x0000000a95247c10 */ /* 0x000fc4000ff7e0ff */
[C---:B------:R-:W-:Y:S01]  /*4b10*/  SHF.L.U64.HI R142, R143.reuse, 0x1, R40 ;  /* 0x000000018f8e7819 */ /* 0x040fe20000010228 */
[----:B------:R-:W-:Y:S01]  /*4b20*/  IMAD.SHL.U32 R143, R143, 0x2, RZ ;  /* 0x000000028f8f7824 */ /* 0x000fe200078e00ff */
[----:B------:R-:W-:Y:S02]  /*4b30*/  IADD3.X R37, R148, UR11, RZ, P3, !PT ;  /* 0x0000000b94257c10 */ /* 0x000fe40009ffe4ff */
[----:B------:R-:W-:-:S04]  /*4b40*/  LEA R38, P3, R19, UR8, 0x1 ;  /* 0x0000000813267c11 */ /* 0x000fc8000f8608ff */
[----:B------:R-:W-:Y:S01]  /*4b50*/  LEA.HI.X R39, R19, UR9, R126, 0x1, P3 ;  /* 0x0000000913277c11 */ /* 0x000fe200098f0c7e */
[----:B------:R-:W-:Y:S01]  /*4b60*/  HGMMA.64x64x16.F32.BF16 R56, gdesc[UR20].tnspA.tnspB, R56, gsb0 ;  /* 0x60e00000143879f0 */ /* 0x000fe20008001838 */
[----:B------:R-:W-:-:S04]  /*4b70*/  IADD3 R40, P3, R143, UR10, RZ ;  /* 0x0000000a8f287c10 */ /* 0x000fc8000ff7e0ff */
[----:B------:R-:W-:Y:S02]  /*4b80*/  IADD3.X R41, R142, UR11, RZ, P3, !PT ;  /* 0x0000000b8e297c10 */ /* 0x000fe40009ffe4ff */
[----:B------:R-:W-:-:S04]  /*4b90*/  IADD3 R42, P3, R151, UR10, RZ ;  /* 0x0000000a972a7c10 */ /* 0x000fc8000ff7e0ff */
[----:B------:R-:W-:Y:S02]  /*4ba0*/  IADD3.X R43, R141, UR11, RZ, P3, !PT ;  /* 0x0000000b8d2b7c10 */ /* 0x000fe40009ffe4ff */
[----:B------:R-:W-:Y:S01]  /*4bb0*/  IADD3 R44, P3, R154, UR10, RZ ;  /* 0x0000000a9a2c7c10 */ /* 0x000fe2000ff7e0ff */
[----:B------:R-:W-:-:S03]  /*4bc0*/  USEL UR5, UR5, URZ, !UP2 ;  /* 0x0000003f05057287 */ /* 0x000fc6000d000000 */
[----:B------:R-:W-:Y:S02]  /*4bd0*/  IADD3.X R45, R152, UR11, RZ, P3, !PT ;  /* 0x0000000b982d7c10 */ /* 0x000fe40009ffe4ff */
[----:B------:R-:W-:Y:S01]  /*4be0*/  ISETP.NE.U32.AND P3, PT, R171, RZ, PT ;  /* 0x000000ffab00720c */ /* 0x000fe20003f65070 */
[----:B------:R-:W-:Y:S01]  /*4bf0*/  ULEA UR20, UR5, UR4, 0xd ;  /* 0x0000000405147291 */ /* 0x000fe2000f8e683f */
[----:B------:R-:W-:Y:S01]  /*4c00*/  ISETP.NE.U32.AND P4, PT, R168, RZ, PT ;  /* 0x000000ffa800720c */ /* 0x000fe20003f85070 */
[----:B------:R-:W-:Y:S01]  /*4c10*/  UISETP.GT.AND UP2, UPT, UR43, 0x1, UPT ;  /* 0x000000012b00788c */ /* 0x000fe2000bf44270 */
[----:B------:R-:W-:-:S03]  /*4c20*/  ISETP.NE.U32.AND P2, PT, R167, RZ, PT ;  /* 0x000000ffa700720c */ /* 0x000fc60003f45070 */
[----:B------:R-:W-:Y:S01]  /*4c30*/  USEL UR43, UR43, URZ, !UP2 ;  /* 0x0000003f2b2b7287 */ /* 0x000fe2000d000000 */
[----:B-1----:R-:W-:Y:S02]  /*4c40*/  LEA R25, R2, UR20, 0x1 ;  /* 0x0000001402197c11 */ /* 0x002fe4000f8e08ff */
[----:B------:R-:W-:Y:S02]  /*4c50*/  LEA R27, R5, UR20, 0x1 ;  /* 0x00000014051b7c11 */ /* 0x000fe4000f8e08ff */
[----:B--2---:R-:W-:Y:S01]  /*4c60*/  LEA R29, R6, UR20, 0x1 ;  /* 0x00000014061d7c11 */ /* 0x004fe2000f8e08ff */
[----:B------:R-:W-:Y:S01]  /*4c70*/  ULEA UR36, UR43, UR36, 0xd ;  /* 0x000000242b247291 */ /* 0x000fe2000f8e683f */
[----:B------:R-:W-:Y:S02]  /*4c80*/  LEA R31, R7, UR20, 0x1 ;  /* 0x00000014071f7c11 */ /* 0x000fe4000f8e08ff */
[----:B------:R-:W-:-:S03]  /*4c90*/  PLOP3.LUT P1, PT, P0, P1, PT, 0x80, 0x0 ;  /* 0x000000000000781c */ /* 0x000fc60000723070 */
[----:B------:R-:W-:Y:S02]  /*4ca0*/  LEA R47, R11, UR36, 0x1 ;  /* 0x000000240b2f7c11 */ /* 0x000fe4000f8e08ff */
[----:B------:R-:W-:Y:S01]  /*4cb0*/  SEL R24, RZ, 0x10, !P1 ;  /* 0x00000010ff187807 */ /* 0x000fe20004800000 */
[----:B------:R-:W-:Y:S02]  /*4cc0*/  IMAD.MOV.U32 R170, RZ, RZ, R128 ;  /* 0x000000ffffaa7224 */ /* 0x000fe400078e0080 */
[----:B------:R-:W-:Y:S01]  /*4cd0*/  IMAD.MOV.U32 R169, RZ, RZ, R127 ;  /* 0x000000ffffa97224 */ /* 0x000fe200078e007f */
[----:B------:R-:W-:Y:S02]  /*4ce0*/  WARPGROUP.DEPBAR.LE gsb0, 0x0 ;  /* 0x00008000000079c5 */ /* 0x000fe40000010000 */
[----:B------:R-:W-:Y:S04]  /*4cf0*/  LDGSTS.E.BYPASS.128 [R25], desc[UR12][R36.64], P3 ;  /* 0x0000000024197fae */ /* 0x000fe80009901c4c */
[----:B------:R-:W-:Y:S04]  /*4d00*/  LDGSTS.E.BYPASS.128 [R27], desc[UR12][R40.64], P6 ;  /* 0x00000000281b7fae */ /* 0x000fe8000b101c4c */
[----:B------:R-:W-:Y:S04]  /*4d10*/  LDGSTS.E.BYPASS.128 [R29], desc[UR12][R42.64], P5 ;  /* 0x000000002a1d7fae */ /* 0x000fe8000a901c4c */
[----:B------:R-:W-:Y:S04]  /*4d20*/  LDGSTS.E.BYPASS.128 [R31], desc[UR12][R44.64], P4 ;  /* 0x000000002c1f7fae */ /* 0x000fe8000a101c4c */
[----:B------:R-:W0:Y:S04]  /*4d30*/  LDGDEPBAR ;  /* 0x00000000000079af */ /* 0x000e280000000000 */
[----:B------:R1:W-:Y:S04]  /*4d40*/  LDGSTS.E.BYPASS.128 [R25+0x6000], desc[UR12][R36.64+0x80], P3 ;  /* 0x0600008024197fae */ /* 0x0003e80009901c4c */
[----:B------:R2:W-:Y:S04]  /*4d50*/  LDGSTS.E.BYPASS.128 [R27+0x6000], desc[UR12][R40.64+0x80], P6 ;  /* 0x06000080281b7fae */ /* 0x0005e8000b101c4c */
[----:B------:R-:W-:Y:S04]  /*4d60*/  LDGSTS.E.BYPASS.128 [R29+0x6000], desc[UR12][R42.64+0x80], P5 ;  /* 0x060000802a1d7fae */ /* 0x000fe8000a901c4c */
[----:B------:R-:W-:Y:S04]  /*4d70*/  LDGSTS.E.BYPASS.128 [R31+0x6000], desc[UR12][R44.64+0x80], P4 ;  /* 0x060000802c1f7fae */ /* 0x000fe8000a101c4c */
[----:B------:R-:W0:Y:S04]  /*4d80*/  LDGDEPBAR ;  /* 0x00000000000079af */ /* 0x000e280000000000 */
[----:B------:R-:W-:Y:S01]  /*4d90*/  LDGSTS.E.BYPASS.128 [R47], desc[UR12][R34.64], P2 ;  /* 0x00000000222f7fae */ /* 0x000fe20009101c4c */
[----:B------:R-:W-:-:S02]  /*4da0*/  ISETP.NE.AND P2, PT, R165, RZ, PT ;  /* 0x000000ffa500720c */ /* 0x000fc40003f45270 */
[----:B------:R-:W-:Y:S02]  /*4db0*/  P2R R165, PR, RZ, 0x2 ;  /* 0x00000002ffa57803 */ /* 0x000fe40000000000 */
[----:B------:R-:W-:-:S04]  /*4dc0*/  PLOP3.LUT P1, PT, PT, PT, UP0, 0x40, 0x0 ;  /* 0x000000000000781c */ /* 0x000fc80003f2e808 */
[----:B------:R-:W-:Y:S02]  /*4dd0*/  SEL R24, R24, RZ, P1 ;  /* 0x000000ff18187207 */ /* 0x000fe40000800000 */
[----:B------:R-:W-:-:S04]  /*4de0*/  IADD3 R128, P1, R139, R4, RZ ;  /* 0x000000048b807210 */ /* 0x000fc80007f3e0ff */
[----:B------:R-:W-:Y:S02]  /*4df0*/  IADD3.X R127, R150, UR7, RZ, P1, !PT ;  /* 0x00000007967f7c10 */ /* 0x000fe40008ffe4ff */
[----:B------:R-:W-:Y:S01]  /*4e00*/  ISETP.NE.U32.AND P1, PT, R24, RZ, PT ;  /* 0x000000ff1800720c */ /* 0x000fe20003f25070 */
[----:B------:R-:W-:Y:S02]  /*4e10*/  IMAD.MOV.U32 R168, RZ, RZ, R21 ;  /* 0x000000ffffa87224 */ /* 0x000fe400078e0015 */
[----:B------:R-:W-:-:S10]  /*4e20*/  IMAD.MOV.U32 R167, RZ, RZ, R18 ;  /* 0x000000ffffa77224 */ /* 0x000fd400078e0012 */
[----:B------:R3:W-:Y:S01]  /*4e30*/  LDGSTS.E.BYPASS.128 [R47+0x800], desc[UR12][R38.64], P1 ;  /* 0x00800000262f7fae */ /* 0x0007e20008901c4c */
[----:B------:R-:W-:-:S04]  /*4e40*/  IADD3 R21, P1, R138, R4, RZ ;  /* 0x000000048a157210 */ /* 0x000fc80007f3e0ff */
[----:B------:R-:W-:Y:S02]  /*4e50*/  IADD3.X R18, R140, UR7, RZ, P1, !PT ;  /* 0x000000078c127c10 */ /* 0x000fe40008ffe4ff */
[----:B------:R-:W-:-:S04]  /*4e60*/  LEA R24, P1, R128, UR8, 0x1 ;  /* 0x0000000880187c11 */ /* 0x000fc8000f8208ff */
[----:B-1----:R-:W-:Y:S02]  /*4e70*/  LEA.HI.X R25, R128, UR9, R127, 0x1, P1 ;  /* 0x0000000980197c11 */ /* 0x002fe400088f0c7f */
[----:B------:R-:W-:Y:S02]  /*4e80*/  ISETP.NE.AND P1, PT, R185, RZ, PT ;  /* 0x000000ffb900720c */ /* 0x000fe40003f25270 */
[----:B------:R-:W-:Y:S02]  /*4e90*/  P2R R36, PR, RZ, 0x4 ;  /* 0x00000004ff247803 */ /* 0x000fe40000000000 */
[----:B------:R-:W-:Y:S02]  /*4ea0*/  PLOP3.LUT P1, PT, P0, P1, PT, 0x80, 0x0 ;  /* 0x000000000000781c */ /* 0x000fe40000723070 */
[----:B------:R-:W-:Y:S02]  /*4eb0*/  ISETP.NE.AND P2, PT, R164, RZ, PT ;  /* 0x000000ffa400720c */ /* 0x000fe40003f45270 */
[----:B------:R-:W-:-:S02]  /*4ec0*/  P2R R164, PR, RZ, 0x2 ;  /* 0x00000002ffa47803 */ /* 0x000fc40000000000 */
[----:B------:R-:W-:Y:S02]  /*4ed0*/  SEL R26, RZ, 0x10, !P1 ;  /* 0x00000010ff1a7807 */ /* 0x000fe40004800000 */
[----:B------:R-:W-:-:S04]  /*4ee0*/  PLOP3.LUT P1, PT, PT, PT, UP0, 0x40, 0x0 ;  /* 0x000000000000781c */ /* 0x000fc80003f2e808 */
[----:B------:R-:W-:Y:S02]  /*4ef0*/  SEL R28, R26, RZ, P1 ;  /* 0x000000ff1a1c7207 */ /* 0x000fe40000800000 */
[----:B------:R-:W-:-:S04]  /*4f00*/  LEA R26, P1, R21, UR8, 0x1 ;  /* 0x00000008151a7c11 */ /* 0x000fc8000f8208ff */
[----:B--2---:R-:W-:Y:S02]  /*4f10*/  LEA.HI.X R27, R21, UR9, R18, 0x1, P1 ;  /* 0x00000009151b7c11 */ /* 0x004fe400088f0c12 */
[----:B------:R-:W-:Y:S02]  /*4f20*/  ISETP.NE.U32.AND P1, PT, R28, RZ, PT ;  /* 0x000000ff1c00720c */ /* 0x000fe40003f25070 */
[----:B---3--:R-:W-:Y:S02]  /*4f30*/  P2R R38, PR, RZ, 0x4 ;  /* 0x00000004ff267803 */ /* 0x008fe40000000000 */
[----:B------:R-:W-:-:S09]  /*4f40*/  ISETP.NE.AND P2, PT, R186, RZ, PT ;  /* 0x000000ffba00720c */ /* 0x000fd20003f45270 */
[----:B------:R1:W-:Y:S01]  /*4f50*/  LDGSTS.E.BYPASS.128 [R47+0x1000], desc[UR12][R24.64], P1 ;  /* 0x01000000182f7fae */ /* 0x0003e20008901c4c */
[----:B------:R-:W-:-:S04]  /*4f60*/  ISETP.NE.AND P1, PT, R163, RZ, PT ;  /* 0x000000ffa300720c */ /* 0x000fc80003f25270 */
[----:B------:R-:W-:Y:S02]  /*4f70*/  P2R R40, PR, RZ, 0x2 ;  /* 0x00000002ff287803 */ /* 0x000fe40000000000 */
[----:B------:R-:W-:Y:S02]  /*4f80*/  PLOP3.LUT P1, PT, P0, P2, PT, 0x80, 0x0 ;  /* 0x000000000000781c */ /* 0x000fe40000725070 */
[----:B------:R-:W-:Y:S02]  /*4f90*/  LOP3.LUT R29, R15, UR6, RZ, 0xfc, !PT ;  /* 0x000000060f1d7c12 */ /* 0x000fe4000f8efcff */
[----:B------:R-:W-:Y:S02]  /*4fa0*/  P2R R163, PR, RZ, 0x2 ;  /* 0x00000002ffa37803 */ /* 0x000fe40000000000 */
[----:B------:R-:W-:Y:S02]  /*4fb0*/  SEL R28, RZ, 0x10, !P1 ;  /* 0x00000010ff1c7807 */ /* 0x000fe40004800000 */
[----:B------:R-:W-:Y:S01]  /*4fc0*/  PLOP3.LUT P1, PT, PT, PT, UP0, 0x40, 0x0 ;  /* 0x000000000000781c */ /* 0x000fe20003f2e808 */
[----:B------:R-:W-:-:S03]  /*4fd0*/  IMAD.U32 R30, RZ, RZ, UR37 ;  /* 0x00000025ff1e7e24 */ /* 0x000fc6000f8e00ff */
[----:B------:R-:W-:Y:S02]  /*4fe0*/  SEL R28, R28, RZ, P1 ;  /* 0x000000ff1c1c7207 */ /* 0x000fe40000800000 */
[----:B------:R-:W-:-:S04]  /*4ff0*/  LEA R34, P1, R29, UR16, 0x7 ;  /* 0x000000101d227c11 */ /* 0x000fc8000f8238ff */
[----:B------:R-:W-:Y:S02]  /*5000*/  LEA.HI.X R35, R29, UR17, R30, 0x7, P1 ;  /* 0x000000111d237c11 */ /* 0x000fe400088f3c1e */
[----:B------:R-:W-:Y:S01]  /*5010*/  ISETP.NE.U32.AND P1, PT, R28, RZ, PT ;  /* 0x000000ff1c00720c */ /* 0x000fe20003f25070 */
[----:B-1----:R-:W-:Y:S02]  /*5020*/  IMAD.U32 R24, RZ, RZ, UR37 ;  /* 0x00000025ff187e24 */ /* 0x002fe4000f8e00ff */
[----:B------:R-:W-:-:S10]  /*5030*/  IMAD.U32 R25, RZ, RZ, UR37 ;  /* 0x00000025ff197e24 */ /* 0x000fd4000f8e00ff */
[----:B------:R1:W-:Y:S01]  /*5040*/  LDGSTS.E.BYPASS.128 [R47+0x1800], desc[UR12][R26.64], P1 ;  /* 0x018000001a2f7fae */ /* 0x0003e20008901c4c */
[----:B------:R-:W-:Y:S02]  /*5050*/  ISETP.GE.U32.AND P1, PT, R136, UR50, PT ;  /* 0x0000003288007c0c */ /* 0x000fe4000bf26070 */
[----:B------:R-:W-:Y:S01]  /*5060*/  ISETP.NE.AND P2, PT, R162, RZ, PT ;  /* 0x000000ffa200720c */ /* 0x000fe20003f45270 */
[----:B------:R-:W-:Y:S01]  /*5070*/  ULEA UR38, UR43, UR38, 0x8 ;  /* 0x000000262b267291 */ /* 0x000fe2000f8e403f */
[----:B------:R-:W-:Y:S01]  /*5080*/  ISETP.GE.AND.EX P1, PT, R24, UR46, PT, P1 ;  /* 0x0000002e18007c0c */ /* 0x000fe2000bf26310 */
[----:B------:R-:W0:Y:S03]  /*5090*/  LDGDEPBAR ;  /* 0x00000000000079af */ /* 0x000e260000000000 */
[----:B------:R-:W-:Y:S02]  /*50a0*/  SEL R24, RZ, 0x4, P1 ;  /* 0x00000004ff187807 */ /* 0x000fe40000800000 */
[----:B------:R-:W-:-:S04]  /*50b0*/  ISETP.GE.U32.AND P1, PT, R29, UR50, PT ;  /* 0x000000321d007c0c */ /* 0x000fc8000bf26070 */
[----:B------:R-:W-:-:S04]  /*50c0*/  ISETP.GE.AND.EX P1, PT, R25, UR46, PT, P1 ;  /* 0x0000002e19007c0c */ /* 0x000fc8000bf26310 */
[----:B------:R-:W-:Y:S02]  /*50d0*/  SEL R25, RZ, 0x4, P1 ;  /* 0x00000004ff197807 */ /* 0x000fe40000800000 */
[----:B------:R-:W-:-:S04]  /*50e0*/  PLOP3.LUT P1, PT, PT, PT, UP1, 0x80, 0x0 ;  /* 0x000000000000781c */ /* 0x000fc80003f2f018 */
[----:B------:R-:W-:Y:S02]  /*50f0*/  SEL R24, R24, RZ, P1 ;  /* 0x000000ff18187207 */ /* 0x000fe40000800000 */
[----:B------:R-:W-:-:S04]  /*5100*/  PLOP3.LUT P1, PT, PT, PT, UP1, 0x80, 0x0 ;  /* 0x000000000000781c */ /* 0x000fc80003f2f018 */
[----:B------:R-:W-:Y:S02]  /*5110*/  SEL R25, R25, RZ, P1 ;  /* 0x000000ff19197207 */ /* 0x000fe40000800000 */
[----:B------:R-:W-:-:S04]  /*5120*/  PLOP3.LUT P1, PT, PT, PT, UP0, 0x40, 0x0 ;  /* 0x000000000000781c */ /* 0x000fc80003f2e808 */
[----:B------:R-:W-:Y:S02]  /*5130*/  SEL R24, R24, RZ, P1 ;  /* 0x000000ff18187207 */ /* 0x000fe40000800000 */
[----:B------:R-:W-:-:S04]  /*5140*/  PLOP3.LUT P1, PT, PT, PT, UP0, 0x40, 0x0 ;  /* 0x000000000000781c */ /* 0x000fc80003f2e808 */
[----:B------:R-:W-:Y:S02]  /*5150*/  SEL R28, R25, RZ, P1 ;  /* 0x000000ff191c7207 */ /* 0x000fe40000800000 */
[----:B------:R-:W-:Y:S02]  /*5160*/  @!P2 ISETP.NE.U32.AND P1, PT, R24, RZ, PT ;  /* 0x000000ff1800a20c */ /* 0x000fe40003f25070 */
[----:B------:R-:W-:-:S11]  /*5170*/  LEA R39, R14, UR38, 0x2 ;  /* 0x000000260e277c11 */ /* 0x000fd6000f8e10ff */
[----:B------:R2:W-:Y:S01]  /*5180*/  @!P2 LDGSTS.E [R39], desc[UR12][R32.64], P1 ;  /* 0x000000002027afae */ /* 0x0005e2000892184c */
[----:B------:R-:W-:-:S04]  /*5190*/  IADD3 R24, P1, R149, UR14, RZ ;  /* 0x0000000e95187c10 */ /* 0x000fc8000ff3e0ff */
[----:B------:R-:W-:Y:S02]  /*51a0*/  IADD3.X R25, R148, UR15, RZ, P1, !PT ;  /* 0x0000000f94197c10 */ /* 0x000fe40008ffe4ff */
[----:B-1----:R-:W-:-:S04]  /*51b0*/  IADD3 R26, P1, R143, UR14, RZ ;  /* 0x0000000e8f1a7c10 */ /* 0x002fc8000ff3e0ff */
[----:B------:R-:W-:Y:S02]  /*51c0*/  IADD3.X R27, R142, UR15, RZ, P1, !PT ;  /* 0x0000000f8e1b7c10 */ /* 0x000fe40008ffe4ff */
[----:B------:R-:W-:-:S13]  /*51d0*/  @!P2 ISETP.NE.U32.AND P1, PT, R28, RZ, PT ;  /* 0x000000ff1c00a20c */ /* 0x000fda0003f25070 */
[----:B------:R1:W-:Y:S04]  /*51e0*/  @!P2 LDGSTS.E [R39+0x20], desc[UR12][R34.64], P1 ;  /* 0x000200002227afae */ /* 0x0003e8000892184c */
[----:B------:R-:W0:Y:S01]  /*51f0*/  LDGDEPBAR ;  /* 0x00000000000079af */ /* 0x000e220000000000 */
[----:B------:R-:W-:Y:S01]  /*5200*/  IADD3 R28, P1, R151, UR14, RZ ;  /* 0x0000000e971c7c10 */ /* 0x000fe2000ff3e0ff */
[----:B------:R-:W-:Y:S02]  /*5210*/  ULEA UR20, UR5, UR47, 0xd ;  /* 0x0000002f05147291 */ /* 0x000fe4000f8e683f */
[----:B------:R-:W-:Y:S01]  /*5220*/  UIADD3 UR25, UR4, 0x12000, URZ ;  /* 0x0001200004197890 */ /* 0x000fe2000fffe03f */
[----:B------:R-:W-:Y:S01]  /*5230*/  IADD3.X R29, R141, UR15, RZ, P1, !PT ;  /* 0x0000000f8d1d7c10 */ /* 0x000fe20008ffe4ff */
[----:B------:R-:W-:Y:S01]  /*5240*/  UIADD3 UR41, UP0, UR41, 0x1, URZ ;  /* 0x0000000129297890 */ /* 0x000fe2000ff1e03f */
[----:B------:R-:W-:Y:S01]  /*5250*/  IADD3 R30, P1, R154, UR14, RZ ;  /* 0x0000000e9a1e7c10 */ /* 0x000fe2000ff3e0ff */
[----:B------:R-:W-:Y:S01]  /*5260*/  ULEA UR21, UR5, UR25, 0xd ;  /* 0x0000001905157291 */ /* 0x000fe2000f8e683f */
[----:B--2---:R-:W-:Y:S01]  /*5270*/  LEA R33, R2, UR20, 0x1 ;  /* 0x0000001402217c11 */ /* 0x004fe2000f8e08ff */
[----:B------:R-:W-:Y:S01]  /*5280*/  BAR.SYNC.DEFER_BLOCKING 0x0 ;  /* 0x0000000000007b1d */ /* 0x000fe20000010000 */
[----:B------:R-:W-:Y:S01]  /*5290*/  LEA R37, R5, UR20, 0x1 ;  /* 0x0000001405257c11 */ /* 0x000fe2000f8e08ff */
[----:B------:R-:W-:Y:S01]  /*52a0*/  UIADD3.X UR42, URZ, UR42, URZ, UP0, !UPT ;  /* 0x0000002a3f2a7290 */ /* 0x000fe200087fe43f */
[----:B-1----:R-:W-:Y:S01]  /*52b0*/  LEA R35, R6, UR20, 0x1 ;  /* 0x0000001406237c11 */ /* 0x002fe2000f8e08ff */
[----:B------:R-:W-:Y:S01]  /*52c0*/  UISETP.NE.U32.AND UP0, UPT, UR51, UR41, UPT ;  /* 0x000000293300728c */ /* 0x000fe2000bf05070 */
[----:B------:R-:W-:-:S02]  /*52d0*/  IADD3.X R31, R152, UR15, RZ, P1, !PT ;  /* 0x0000000f981f7c10 */ /* 0x000fc40008ffe4ff */
[----:B------:R-:W-:Y:S02]  /*52e0*/  LEA R39, R7, UR20, 0x1 ;  /* 0x0000001407277c11 */ /* 0x000fe4000f8e08ff */
[----:B------:R-:W-:Y:S01]  /*52f0*/  LEA R41, R2, UR21, 0x1 ;  /* 0x0000001502297c11 */ /* 0x000fe2000f8e08ff */
[----:B------:R-:W-:Y:S01]  /*5300*/  UISETP.NE.AND.EX UP0, UPT, URZ, UR42, UPT, UP0 ;  /* 0x0000002a3f00728c */ /* 0x000fe2000bf05300 */
[----:B------:R-:W-:Y:S01]  /*5310*/  LEA R43, R5, UR21, 0x1 ;  /* 0x00000015052b7c11 */ /* 0x000fe2000f8e08ff */
[----:B------:R-:W-:Y:S01]  /*5320*/  @!PT LDS RZ, [RZ] ;  /* 0x00000000fffff984 */ /* 0x000fe20000000800 */
[----:B------:R-:W-:Y:S01]  /*5330*/  @!PT LDS RZ, [RZ] ;  /* 0x00000000fffff984 */ /* 0x000fe20000000800 */
[----:B------:R-:W-:Y:S01]  /*5340*/  @!PT LDS RZ, [RZ] ;  /* 0x00000000fffff984 */ /* 0x000fe20000000800 */
[----:B------:R1:W-:Y:S04]  /*5350*/  LDGSTS.E.BYPASS.128 [R33], desc[UR12][R24.64], P3 ;  /* 0x0000000018217fae */ /* 0x0003e80009901c4c */
[----:B------:R2:W-:Y:S04]  /*5360*/  LDGSTS.E.BYPASS.128 [R37], desc[UR12][R26.64], P6 ;  /* 0x000000001a257fae */ /* 0x0005e8000b101c4c */
[----:B------:R3:W-:Y:S01]  /*5370*/  LDGSTS.E.BYPASS.128 [R35], desc[UR12][R28.64], P5 ;  /* 0x000000001c237fae */ /* 0x0007e2000a901c4c */
[----:B-1----:R-:W-:-:S03]  /*5380*/  LEA R33, R6, UR21, 0x1 ;  /* 0x0000001506217c11 */ /* 0x002fc6000f8e08ff */
[----:B------:R3:W-:Y:S04]  /*5390*/  LDGSTS.E.BYPASS.128 [R39], desc[UR12][R30.64], P4 ;  /* 0x000000001e277fae */ /* 0x0007e8000a101c4c */
[----:B------:R-:W0:Y:S04]  /*53a0*/  LDGDEPBAR ;  /* 0x00000000000079af */ /* 0x000e280000000000 */
[----:B------:R3:W-:Y:S04]  /*53b0*/  LDGSTS.E.BYPASS.128 [R41], desc[UR12][R24.64+0x80], P3 ;  /* 0x0000008018297fae */ /* 0x0007e80009901c4c */
[----:B------:R3:W-:Y:S04]  /*53c0*/  LDGSTS.E.BYPASS.128 [R43], desc[UR12][R26.64+0x80], P6 ;  /* 0x000000801a2b7fae */ /* 0x0007e8000b101c4c */
[----:B------:R3:W-:Y:S01]  /*53d0*/  LDGSTS.E.BYPASS.128 [R33], desc[UR12][R28.64+0x80], P5 ;  /* 0x000000801c217fae */ /* 0x0007e2000a901c4c */
[----:B------:R-:W-:-:S02]  /*53e0*/  PLOP3.LUT P5, PT, PT, PT, UP0, 0x80, 0x0 ;  /* 0x000000000000781c */ /* 0x000fc40003faf008 */
[----:B--2---:R-:W-:Y:S01]  /*53f0*/  LEA R37, R7, UR21, 0x1 ;  /* 0x0000001507257c11 */ /* 0x004fe2000f8e08ff */
[----:B------:R-:W-:-:S04]  /*5400*/  UIADD3 UR45, UR45, 0x80000, URZ ;  /* 0x000800002d2d7890 */ /* 0x000fc8000fffe03f */
[----:B------:R3:W-:Y:S01]  /*5410*/  LDGSTS.E.BYPASS.128 [R37], desc[UR12][R30.64+0x80], P4 ;  /* 0x000000801e257fae */ /* 0x0007e2000a101c4c */
[----:B------:R-:W-:-:S03]  /*5420*/  IMAD.MOV.U32 R171, RZ, RZ, R153 ;  /* 0x000000ffffab7224 */ /* 0x000fc600078e0099 */
[----:B------:R-:W0:Y:S01]  /*5430*/  LDGDEPBAR ;  /* 0x00000000000079af */ /* 0x000e220000000000 */
[----:B------:R-:W-:Y:S01]  /*5440*/  IMAD.MOV.U32 R173, RZ, RZ, R137 ;  /* 0x000000ffffad7224 */ /* 0x000fe200078e0089 */
[----:B------:R-:W-:Y:S02]  /*5450*/  ISETP.NE.AND P4, PT, R184, RZ, PT ;  /* 0x000000ffb800720c */ /* 0x000fe40003f85270 */
[----:B------:R-:W-:Y:S02]  /*5460*/  ISETP.NE.AND P3, PT, R36, RZ, PT ;  /* 0x000000ff2400720c */ /* 0x000fe40003f65270 */
[----:B------:R-:W-:Y:S02]  /*5470*/  ISETP.NE.AND P2, PT, R38, RZ, PT ;  /* 0x000000ff2600720c */ /* 0x000fe40003f45270 */
[----:B------:R-:W-:Y:S01]  /*5480*/  ISETP.NE.AND P1, PT, R40, RZ, PT ;  /* 0x000000ff2800720c */ /* 0x000fe20003f25270 */
[----:B---3--:R-:W-:-:S12]  /*5490*/  @P5 BRA `(.L_x_1) ;  /* 0xffffffd000085947 */ /* 0x008fd8000383ffff */
.L_x_0:
[----:B------:R-:W-:Y:S01]  /*54a0*/  IMAD.SHL.U32 R3, R0, 0x10, RZ ;  /* 0x0000001000037824 */ /* 0x000fe200078e00ff */
[----:B------:R-:W-:-:S04]  /*54b0*/  DEPBAR.LE SB0, 0x0 ;  /* 0x000080000000791a */ /* 0x000fc80000000000 */
[C---:B------:R-:W-:Y:S01]  /*54c0*/  IMAD.SHL.U32 R2, R0.reuse, 0x2, RZ ;  /* 0x0000000200027824 */ /* 0x040fe200078e00ff */
[----:B------:R-:W-:Y:S01]  /*54d0*/  LOP3.LUT R5, R3, 0xc0, RZ, 0xc0, !PT ;  /* 0x000000c003057812 */ /* 0x000fe200078ec0ff */
[----:B------:R-:W-:Y:S01]  /*54e0*/  IMAD.SHL.U32 R3, R0, 0x20, RZ ;  /* 0x0000002000037824 */ /* 0x000fe200078e00ff */
[----:B------:R-:W-:Y:S01]  /*54f0*/  R2UR UR8, R160 ;  /* 0x00000000a00872ca */ /* 0x000fe200000e0000 */
[----:B------:R-:W-:Y:S01]  /*5500*/  IMAD.U32 R47, RZ, RZ, UR7 ;  /* 0x00000007ff2f7e24 */ /* 0x000fe2000f8e00ff */
[----:B------:R-:W-:Y:S02]  /*5510*/  LOP3.LUT R2, R5, 0x6, R2, 0xf8, !PT ;  /* 0x0000000605027812 */ /* 0x000fe400078ef802 */
[----:B------:R-:W-:Y:S02]  /*5520*/  LOP3.LUT R5, R3, 0xc00, RZ, 0xc0, !PT ;  /* 0x00000c0003057812 */ /* 0x000fe400078ec0ff */
[----:B------:R-:W-:Y:S01]  /*5530*/  R2UR UR6, R161 ;  /* 0x00000000a10672ca */ /* 0x000fe200000e0000 */
[----:B------:R-:W-:Y:S01]  /*5540*/  IMAD R2, R159, 0x10, R2 ;  /* 0x000000109f027824 */ /* 0x000fe200078e0202 */
[----:B------:R-:W-:-:S03]  /*5550*/  LOP3.LUT R3, R3, 0xe00, RZ, 0xc0, !PT ;  /* 0x00000e0003037812 */ /* 0x000fc600078ec0ff */
[----:B------:R-:W-:-:S04]  /*5560*/  IMAD.IADD R5, R2, 0x1, R5 ;  /* 0x0000000102057824 */ /* 0x000fc800078e0205 */
[----:B------:R-:W-:Y:S01]  /*5570*/  VIADD R2, R5, 0x200 ;  /* 0x0000020005027836 */ /* 0x000fe20000000000 */
[----:B------:R-:W-:-:S04]  /*5580*/  SHF.R.U32.HI R4, RZ, 0x2, R5 ;  /* 0x00000002ff047819 */ /* 0x000fc80000011605 */
[----:B------:R-:W-:Y:S02]  /*5590*/  SHF.R.U32.HI R6, RZ, 0x2, R2 ;  /* 0x00000002ff067819 */ /* 0x000fe40000011602 */
[----:B------:R-:W-:Y:S02]  /*55a0*/  LOP3.LUT R4, R4, 0x37c, RZ, 0xc0, !PT ;  /* 0x0000037c04047812 */ /* 0x000fe400078ec0ff */
[C---:B------:R-:W-:Y:S02]  /*55b0*/  LOP3.LUT R7, R6.reuse, 0x3fc, RZ, 0xc0, !PT ;  /* 0x000003fc06077812 */ /* 0x040fe400078ec0ff */
[----:B------:R-:W-:Y:S01]  /*55c0*/  LOP3.LUT R9, R6, 0x3f0, RZ, 0xc0, !PT ;  /* 0x000003f006097812 */ /* 0x000fe200078ec0ff */
[----:B------:R-:W-:Y:S01]  /*55d0*/  VIADD R6, R4, UR4 ;  /* 0x0000000404067c36 */ /* 0x000fe20008000000 */
[----:B------:R-:W-:Y:S01]  /*55e0*/  SHF.R.U32.HI R2, RZ, 0x2, R0 ;  /* 0x00000002ff027819 */ /* 0x000fe20000011600 */
[----:B------:R-:W-:Y:S02]  /*55f0*/  VIADD R8, R7, UR4 ;  /* 0x0000000407087c36 */ /* 0x000fe40008000000 */
[----:B------:R-:W-:Y:S01]  /*5600*/  IMAD R6, R5, 0x4, R6 ;  /* 0x0000000405067824 */ /* 0x000fe200078e0206 */
[----:B------:R-:W-:Y:S01]  /*5610*/  BAR.SYNC.DEFER_BLOCKING 0x0 ;  /* 0x0000000000007b1d */ /* 0x000fe20000010000 */
[----:B------:R-:W-:Y:S01]  /*5620*/  VIADD R10, R9, UR4 ;  /* 0x00000004090a7c36 */ /* 0x000fe20008000000 */
[----:B------:R-:W-:Y:S01]  /*5630*/  LOP3.LUT R2, R2, 0x1c, RZ, 0xc0, !PT ;  /* 0x0000001c02027812 */ /* 0x000fe200078ec0ff */
[----:B------:R-:W-:-:S02]  /*5640*/  IMAD R8, R5, 0x4, R8 ;  /* 0x0000000405087824 */ /* 0x000fc400078e0208 */
[----:B------:R-:W-:Y:S02]  /*5650*/  IMAD R10, R5, 0x4, R10 ;  /* 0x00000004050a7824 */ /* 0x000fe400078e020a */
[----:B------:R-:W-:-:S04]  /*5660*/  IMAD.SHL.U32 R0, R0, 0x4, RZ ;  /* 0x0000000400007824 */ /* 0x000fc800078e00ff */
[C---:B------:R-:W-:Y:S01]  /*5670*/  VIADD R44, R0.reuse, 0xe00 ;  /* 0x00000e00002c7836 */ /* 0x040fe20000000000 */
[----:B------:R-:W-:-:S04]  /*5680*/  LOP3.LUT R4, R0, 0x1fc, RZ, 0xc0, !PT ;  /* 0x000001fc00047812 */ /* 0x000fc800078ec0ff */
[C---:B------:R-:W-:Y:S02]  /*5690*/  LOP3.LUT R5, R4.reuse, 0x200, RZ, 0xfc, !PT ;  /* 0x0000020004057812 */ /* 0x040fe400078efcff */
[C---:B------:R-:W-:Y:S02]  /*56a0*/  LOP3.LUT R7, R4.reuse, 0x400, RZ, 0xfc, !PT ;  /* 0x0000040004077812 */ /* 0x040fe400078efcff */
[----:B------:R-:W-:Y:S02]  /*56b0*/  SHF.R.U32.HI R5, RZ, 0x2, R5 ;  /* 0x00000002ff057819 */ /* 0x000fe40000011605 */
[C---:B------:R-:W-:Y:S01]  /*56c0*/  LOP3.LUT R11, R4.reuse, 0x600, RZ, 0xfc, !PT ;  /* 0x00000600040b7812 */ /* 0x040fe200078efcff */
[----:B------:R-:W-:Y:S01]  /*56d0*/  STS.64 [R6], R88 ;  /* 0x0000005806007388 */ /* 0x000fe20000000a00 */
[C---:B------:R-:W-:Y:S02]  /*56e0*/  LOP3.LUT R13, R4.reuse, 0x800, RZ, 0xfc, !PT ;  /* 0x00000800040d7812 */ /* 0x040fe400078efcff */
[C---:B------:R-:W-:Y:S01]  /*56f0*/  LOP3.LUT R14, R4.reuse, 0xa00, RZ, 0xfc, !PT ;  /* 0x00000a00040e7812 */ /* 0x040fe200078efcff */
[----:B------:R-:W-:Y:S01]  /*5700*/  STS.64 [R8+0x800], R90 ;  /* 0x0008005a08007388 */ /* 0x000fe20000000a00 */
[----:B------:R-:W-:-:S02]  /*5710*/  LOP3.LUT R16, R4, 0xc00, RZ, 0xfc, !PT ;  /* 0x00000c0004107812 */ /* 0x000fc400078efcff */
[----:B------:R-:W-:Y:S01]  /*5720*/  SHF.R.U32.HI R9, RZ, 0x2, R7 ;  /* 0x00000002ff097819 */ /* 0x000fe20000011607 */
[----:B------:R-:W-:Y:S01]  /*5730*/  STS.64 [R6+0x20], R92 ;  /* 0x0000205c06007388 */ /* 0x000fe20000000a00 */
[----:B------:R-:W-:Y:S02]  /*5740*/  LOP3.LUT R7, R5, 0xf0, RZ, 0xc0, !PT ;  /* 0x000000f005077812 */ /* 0x000fe400078ec0ff */
[----:B------:R-:W-:Y:S01]  /*5750*/  LEA R5, R2, UR4, 0x2 ;  /* 0x0000000402057c11 */ /* 0x000fe2000f8e10ff */
[----:B------:R-:W-:Y:S01]  /*5760*/  STS.64 [R8+0x820], R94 ;  /* 0x0008205e08007388 */ /* 0x000fe20000000a00 */
[----:B------:R-:W-:Y:S02]  /*5770*/  SHF.R.U32.HI R12, RZ, 0x2, R11 ;  /* 0x00000002ff0c7819 */ /* 0x000fe4000001160b */
[----:B------:R-:W-:Y:S01]  /*5780*/  SHF.R.U32.HI R13, RZ, 0x2, R13 ;  /* 0x00000002ff0d7819 */ /* 0x000fe2000001160d */
[----:B------:R-:W-:Y:S01]  /*5790*/  STS.64 [R6+0x40], R96 ;  /* 0x0000406006007388 */ /* 0x000fe20000000a00 */
[----:B------:R-:W-:-:S02]  /*57a0*/  SHF.R.U32.HI R15, RZ, 0x2, R14 ;  /* 0x00000002ff0f7819 */ /* 0x000fc4000001160e */
[----:B------:R-:W-:Y:S01]  /*57b0*/  SHF.R.U32.HI R17, RZ, 0x2, R16 ;  /* 0x00000002ff117819 */ /* 0x000fe20000011610 */
[----:B------:R-:W-:Y:S01]  /*57c0*/  STS.64 [R10+0x840], R98 ;  /* 0x000840620a007388 */ /* 0x000fe20000000a00 */
[----:B------:R-:W-:Y:S02]  /*57d0*/  SHF.R.U32.HI R2, RZ, 0x2, R44 ;  /* 0x00000002ff027819 */ /* 0x000fe4000001162c */
[----:B------:R-:W-:Y:S01]  /*57e0*/  LOP3.LUT R11, R9, 0x170, RZ, 0xc0, !PT ;  /* 0x00000170090b7812 */ /* 0x000fe200078ec0ff */
[----:B------:R-:W-:Y:S01]  /*57f0*/  STS.64 [R6+0x60], R100 ;  /* 0x0000606406007388 */ /* 0x000fe20000000a00 */
[----:B------:R-:W-:Y:S01]  /*5800*/  LOP3.LUT R12, R12, 0x1f0, RZ, 0xc0, !PT ;  /* 0x000001f00c0c7812 */ /* 0x000fe200078ec0ff */
[----:B------:R-:W-:Y:S01]  /*5810*/  VIADD R9, R7, UR4 ;  /* 0x0000000407097c36 */ /* 0x000fe20008000000 */
[----:B------:R-:W-:Y:S01]  /*5820*/  LOP3.LUT R14, R13, 0x270, RZ, 0xc0, !PT ;  /* 0x000002700d0e7812 */ /* 0x000fe200078ec0ff */
[----:B------:R-:W-:Y:S01]  /*5830*/  STS.64 [R10+0x860], R102 ;  /* 0x000860660a007388 */ /* 0x000fe20000000a00 */
[----:B------:R-:W-:Y:S01]  /*5840*/  LOP3.LUT R16, R15, 0x2f0, RZ, 0xc0, !PT ;  /* 0x000002f00f107812 */ /* 0x000fe200078ec0ff */
[----:B------:R-:W-:Y:S01]  /*5850*/  VIADD R11, R11, UR4 ;  /* 0x000000040b0b7c36 */ /* 0x000fe20008000000 */
[----:B------:R-:W-:Y:S01]  /*5860*/  LOP3.LUT R18, R17, 0x370, RZ, 0xc0, !PT ;  /* 0x0000037011127812 */ /* 0x000fe200078ec0ff */
[----:B------:R-:W-:Y:S01]  /*5870*/  STS.64 [R6+0x80], R104 ;  /* 0x0000806806007388 */ /* 0x000fe20000000a00 */
[----:B------:R-:W-:Y:S01]  /*5880*/  LOP3.LUT R2, R2, 0x3f0, RZ, 0xc0, !PT ;  /* 0x000003f002027812 */ /* 0x000fe200078ec0ff */
[----:B------:R-:W-:-:S02]  /*5890*/  VIADD R13, R12, UR4 ;  /* 0x000000040c0d7c36 */ /* 0x000fc40008000000 */
[----:B------:R-:W-:Y:S01]  /*58a0*/  STS.64 [R10+0x880], R106 ;  /* 0x0008806a0a007388 */ /* 0x000fe20000000a00 */
[----:B------:R-:W-:Y:S02]  /*58b0*/  VIADD R15, R14, UR4 ;  /* 0x000000040e0f7c36 */ /* 0x000fe40008000000 */
[----:B------:R-:W-:Y:S01]  /*58c0*/  VIADD R17, R16, UR4 ;  /* 0x0000000410117c36 */ /* 0x000fe20008000000 */
[----:B------:R-:W-:Y:S01]  /*58d0*/  STS.64 [R6+0xa0], R108 ;  /* 0x0000a06c06007388 */ /* 0x000fe20000000a00 */
[----:B------:R-:W-:Y:S02]  /*58e0*/  VIADD R19, R18, UR4 ;  /* 0x0000000412137c36 */ /* 0x000fe40008000000 */
[----:B------:R-:W-:Y:S01]  /*58f0*/  VIADD R45, R2, UR4 ;  /* 0x00000004022d7c36 */ /* 0x000fe20008000000 */
[----:B------:R-:W-:Y:S01]  /*5900*/  STS.64 [R10+0x8a0], R110 ;  /* 0x0008a06e0a007388 */ /* 0x000fe20000000a00 */
[C---:B------:R-:W-:Y:S01]  /*5910*/  IMAD R7, R4.reuse, 0x4, R5 ;  /* 0x0000000404077824 */ /* 0x040fe200078e0205 */
[----:B------:R-:W-:Y:S01]  /*5920*/  ULDC.64 UR4, c[0x0][0x240] ;  /* 0x0000900000047ab9 */ /* 0x000fe20000000a00 */
[C---:B------:R-:W-:Y:S01]  /*5930*/  IMAD R9, R4.reuse, 0x4, R9 ;  /* 0x0000000404097824 */ /* 0x040fe200078e0209 */
[----:B------:R-:W-:Y:S01]  /*5940*/  STS.64 [R6+0xc0], R112 ;  /* 0x0000c07006007388 */ /* 0x000fe20000000a00 */
[C---:B------:R-:W-:Y:S01]  /*5950*/  IMAD R11, R4.reuse, 0x4, R11 ;  /* 0x00000004040b7824 */ /* 0x040fe200078e020b */
[----:B------:R-:W-:Y:S01]  /*5960*/  UIMAD.WIDE.U32 UR4, UR6, 0x4, UR4 ;  /* 0x00000004060478a5 */ /* 0x000fe2000f8e0004 */
[C---:B------:R-:W-:Y:S01]  /*5970*/  IMAD R24, R4.reuse, 0x4, R13 ;  /* 0x0000000404187824 */ /* 0x040fe200078e020d */
[----:B------:R-:W-:Y:S01]  /*5980*/  STS.64 [R10+0x8c0], R114 ;  /* 0x0008c0720a007388 */ /* 0x000fe20000000a00 */
[----:B------:R-:W-:-:S02]  /*5990*/  IMAD R25, R4, 0x4, R15 ;  /* 0x0000000404197824 */ /* 0x000fc400078e020f */
[C---:B------:R-:W-:Y:S01]  /*59a0*/  IMAD R26, R4.reuse, 0x4, R17 ;  /* 0x00000004041a7824 */ /* 0x040fe200078e0211 */
[----:B------:R-:W-:Y:S01]  /*59b0*/  STS.64 [R6+0xe0], R116 ;  /* 0x0000e07406007388 */ /* 0x000fe20000000a00 */
[----:B------:R-:W-:Y:S01]  /*59c0*/  IMAD R27, R4, 0x4, R19 ;  /* 0x00000004041b7824 */ /* 0x000fe200078e0213 */
[----:B------:R-:W-:Y:S01]  /*59d0*/  LOP3.LUT R4, R3, 0x7000, RZ, 0xfc, !PT ;  /* 0x0000700003047812 */ /* 0x000fe200078efcff */
[--C-:B------:R-:W-:Y:S01]  /*59e0*/  IMAD R48, R0, 0x4, R45.reuse ;  /* 0x0000000400307824 */ /* 0x100fe200078e022d */
[----:B------:R-:W-:Y:S01]  /*59f0*/  STS.64 [R10+0x8e0], R118 ;  /* 0x0008e0760a007388 */ /* 0x000fe20000000a00 */
[----:B------:R-:W-:Y:S02]  /*5a00*/  IMAD.U32 R5, RZ, RZ, UR8 ;  /* 0x00000008ff057e24 */ /* 0x000fe4000f8e00ff */
[----:B------:R-:W-:Y:S01]  /*5a10*/  IMAD.U32 R2, RZ, RZ, UR7 ;  /* 0x00000007ff027e24 */ /* 0x000fe2000f8e00ff */
[----:B------:R-:W-:Y:S01]  /*5a20*/  BAR.SYNC.DEFER_BLOCKING 0x0 ;  /* 0x0000000000007b1d */ /* 0x000fe20000010000 */
[----:B------:R-:W-:Y:S01]  /*5a30*/  IMAD R44, R44, 0x4, R45 ;  /* 0x000000042c2c7824 */ /* 0x000fe200078e022d */
[----:B------:R-:W-:-:S04]  /*5a40*/  LOP3.LUT R0, R5, 0x3c, R0, 0xf8, !PT ;  /* 0x0000003c05007812 */ /* 0x000fc800078ef800 */
[C---:B------:R-:W-:Y:S01]  /*5a50*/  ISETP.GE.U32.AND P0, PT, R0.reuse, 0x80, PT ;  /* 0x000000800000780c */ /* 0x040fe20003f06070 */
[C---:B------:R-:W-:Y:S01]  /*5a60*/  IMAD.SHL.U32 R5, R0.reuse, 0x4, RZ ;  /* 0x0000000400057824 */ /* 0x040fe200078e00ff */
[----:B------:R-:W-:Y:S02]  /*5a70*/  SHF.L.U64.HI R0, R0, 0x2, R47 ;  /* 0x0000000200007819 */ /* 0x000fe4000001022f */
[----:B------:R-:W-:Y:S01]  /*5a80*/  ISETP.GE.AND.EX P0, PT, R2, RZ, PT, P0 ;  /* 0x000000ff0200720c */ /* 0x000fe20003f06300 */
[----:B------:R-:W-:-:S05]  /*5a90*/  IMAD.U32 R2, RZ, RZ, UR8 ;  /* 0x00000008ff027e24 */ /* 0x000fca000f8e00ff */
[----:B------:R-:W-:Y:S02]  /*5aa0*/  ISETP.GT.AND P0, PT, R2, -0x1, !P0 ;  /* 0xffffffff0200780c */ /* 0x000fe40004704270 */
[----:B------:R-:W-:-:S04]  /*5ab0*/  IADD3 R2, P1, P2, R5, UR4, R3 ;  /* 0x0000000405027c10 */ /* 0x000fc8000fa3e003 */
[----:B------:R-:W-:Y:S01]  /*5ac0*/  IADD3.X R3, R0, UR5, RZ, P1, P2 ;  /* 0x0000000500037c10 */ /* 0x000fe20008fe44ff */
[----:B------:R-:W1:Y:S01]  /*5ad0*/  LDS.128 R12, [R7] ;  /* 0x00000000070c7984 */ /* 0x000e620000000c00 */
[----:B------:R-:W-:-:S03]  /*5ae0*/  IADD3 R4, P1, P2, R5, UR4, R4 ;  /* 0x0000000405047c10 */ /* 0x000fc6000fa3e004 */
[----:B------:R-:W2:Y:S01]  /*5af0*/  LDS.128 R16, [R9+0x800] ;  /* 0x0008000009107984 */ /* 0x000ea20000000c00 */
[----:B------:R-:W-:-:S03]  /*5b00*/  IADD3.X R5, R0, UR5, RZ, P1, P2 ;  /* 0x0000000500057c10 */ /* 0x000fc60008fe44ff */
[----:B------:R-:W3:Y:S04]  /*5b10*/  LDS.128 R20, [R11+0x1000] ;  /* 0x001000000b147984 */ /* 0x000ee80000000c00 */
[----:B------:R-:W4:Y:S04]  /*5b20*/  LDS.128 R28, [R24+0x1800] ;  /* 0x00180000181c7984 */ /* 0x000f280000000c00 */
[----:B------:R-:W5:Y:S04]  /*5b30*/  LDS.128 R32, [R25+0x2000] ;  /* 0x0020000019207984 */ /* 0x000f680000000c00 */
[----:B------:R-:W5:Y:S04]  /*5b40*/  LDS.128 R36, [R26+0x2800] ;  /* 0x002800001a247984 */ /* 0x000f680000000c00 */
[----:B------:R-:W5:Y:S04]  /*5b50*/  LDS.128 R40, [R27+0x3000] ;  /* 0x003000001b287984 */ /* 0x000f680000000c00 */
[----:B------:R-:W5:Y:S04]  /*5b60*/  LDS.128 R48, [R48+0x3800] ;  /* 0x0038000030307984 */ /* 0x000f680000000c00 */
[----:B-1----:R-:W-:Y:S04]  /*5b70*/  @P0 STG.E.128 desc[UR12][R2.64], R12 ;  /* 0x0000000c02000986 */ /* 0x002fe8000c101d0c */
[----:B--2---:R-:W-:Y:S04]  /*5b80*/  @P0 STG.E.128 desc[UR12][R2.64+0x1000], R16 ;  /* 0x0010001002000986 */ /* 0x004fe8000c101d0c */
[----:B---3--:R-:W-:Y:S04]  /*5b90*/  @P0 STG.E.128 desc[UR12][R2.64+0x2000], R20 ;  /* 0x0020001402000986 */ /* 0x008fe8000c101d0c */
[----:B----4-:R-:W-:Y:S04]  /*5ba0*/  @P0 STG.E.128 desc[UR12][R2.64+0x3000], R28 ;  /* 0x0030001c02000986 */ /* 0x010fe8000c101d0c */
[----:B-----5:R-:W-:Y:S04]  /*5bb0*/  @P0 STG.E.128 desc[UR12][R2.64+0x4000], R32 ;  /* 0x0040002002000986 */ /* 0x020fe8000c101d0c */
[----:B------:R-:W-:Y:S04]  /*5bc0*/  @P0 STG.E.128 desc[UR12][R2.64+0x5000], R36 ;  /* 0x0050002402000986 */ /* 0x000fe8000c101d0c */
[----:B------:R-:W-:Y:S04]  /*5bd0*/  @P0 STG.E.128 desc[UR12][R2.64+0x6000], R40 ;  /* 0x0060002802000986 */ /* 0x000fe8000c101d0c */
[----:B------:R-:W-:Y:S01]  /*5be0*/  @P0 STG.E.128 desc[UR12][R4.64], R48 ;  /* 0x0000003004000986 */ /* 0x000fe2000c101d0c */
[----:B------:R-:W-:Y:S06]  /*5bf0*/  BAR.SYNC.DEFER_BLOCKING 0x0 ;  /* 0x0000000000007b1d */ /* 0x000fec0000010000 */
[----:B------:R-:W-:Y:S04]  /*5c00*/  STS.64 [R6], R56 ;  /* 0x0000003806007388 */ /* 0x000fe80000000a00 */
[----:B------:R-:W-:Y:S04]  /*5c10*/  STS.64 [R8+0x800], R58 ;  /* 0x0008003a08007388 */ /* 0x000fe80000000a00 */
        /* <DEDUP_REMOVED lines=13> */
[----:B------:R-:W-:Y:S01]  /*5cf0*/  STS.64 [R10+0x8e0], R86 ;  /* 0x0008e0560a007388 */ /* 0x000fe20000000a00 */
[----:B------:R-:W-:Y:S06]  /*5d00*/  BAR.SYNC.DEFER_BLOCKING 0x0 ;  /* 0x0000000000007b1d */ /* 0x000fec0000010000 */
[----:B------:R-:W1:Y:S04]  /*5d10*/  LDS.128 R40, [R7] ;  /* 0x0000000007287984 */ /* 0x000e680000000c00 */
[----:B------:R-:W2:Y:S04]  /*5d20*/  LDS.128 R12, [R9+0x800] ;  /* 0x00080000090c7984 */ /* 0x000ea80000000c00 */
[----:B------:R-:W3:Y:S04]  /*5d30*/  LDS.128 R16, [R11+0x1000] ;  /* 0x001000000b107984 */ /* 0x000ee80000000c00 */
[----:B------:R-:W4:Y:S04]  /*5d40*/  LDS.128 R20, [R24+0x1800] ;  /* 0x0018000018147984 */ /* 0x000f280000000c00 */
[----:B------:R-:W5:Y:S04]  /*5d50*/  LDS.128 R28, [R25+0x2000] ;  /* 0x00200000191c7984 */ /* 0x000f680000000c00 */
[----:B------:R-:W5:Y:S04]  /*5d60*/  LDS.128 R32, [R26+0x2800] ;  /* 0x002800001a207984 */ /* 0x000f680000000c00 */
[----:B------:R-:W5:Y:S04]  /*5d70*/  LDS.128 R36, [R27+0x3000] ;  /* 0x003000001b247984 */ /* 0x000f680000000c00 */
[----:B-1----:R1:W-:Y:S04]  /*5d80*/  @P0 STG.E.128 desc[UR12][R2.64+0x8000], R40 ;  /* 0x0080002802000986 */ /* 0x0023e8000c101d0c */
[----:B--2---:R1:W-:Y:S04]  /*5d90*/  @P0 STG.E.128 desc[UR12][R2.64+0x9000], R12 ;  /* 0x0090000c02000986 */ /* 0x0043e8000c101d0c */
[----:B---3--:R1:W-:Y:S04]  /*5da0*/  @P0 STG.E.128 desc[UR12][R2.64+0xa000], R16 ;  /* 0x00a0001002000986 */ /* 0x0083e8000c101d0c */
[----:B----4-:R1:W-:Y:S04]  /*5db0*/  @P0 STG.E.128 desc[UR12][R2.64+0xb000], R20 ;  /* 0x00b0001402000986 */ /* 0x0103e8000c101d0c */
[----:B-----5:R1:W-:Y:S04]  /*5dc0*/  @P0 STG.E.128 desc[UR12][R2.64+0xc000], R28 ;  /* 0x00c0001c02000986 */ /* 0x0203e8000c101d0c */
[----:B------:R1:W-:Y:S04]  /*5dd0*/  @P0 STG.E.128 desc[UR12][R2.64+0xd000], R32 ;  /* 0x00d0002002000986 */ /* 0x0003e8000c101d0c */
[----:B------:R1:W-:Y:S01]  /*5de0*/  @P0 STG.E.128 desc[UR12][R2.64+0xe000], R36 ;  /* 0x00e0002402000986 */ /* 0x0003e2000c101d0c */
[----:B------:R-:W-:Y:S05]  /*5df0*/  @!P0 EXIT ;  /* 0x000000000000894d */ /* 0x000fea0003800000 */
[----:B------:R-:W2:Y:S04]  /*5e00*/  LDS.128 R44, [R44] ;  /* 0x000000002c2c7984 */ /* 0x000ea80000000c00 */
[----:B--2---:R-:W-:Y:S01]  /*5e10*/  STG.E.128 desc[UR12][R4.64+0x8000], R44 ;  /* 0x0080002c04007986 */ /* 0x004fe2000c101d0c */
[----:B------:R-:W-:Y:S05]  /*5e20*/  EXIT ;  /* 0x000000000000794d */ /* 0x000fea0003800000 */
.L_x_2:
[----:B------:R-:W-:-:S00]  /*5e30*/  BRA `(.L_x_2) ;  /* 0xfffffffc00fc7947 */ /* 0x000fc0000383ffff */
[----:B------:R-:W-:-:S00]  /*5e40*/  NOP ;  /* 0x0000000000007918 */ /* 0x000fc00000000000 */
        /* <DEDUP_REMOVED lines=11> */
.L_x_3:


//--------------------- .nv.shared.chunk_gated_delta_rule_fwd_kernel_h_blockdim64 --------------------------
	.section	.nv.shared.chunk_gated_delta_rule_fwd_kernel_h_blockdim64,"aw",@nobits
	.sectionflags	@""
	.align	16
	.zero		1024


//--------------------- .nv.shared.reserved.0     --------------------------
	.section	.nv.shared.reserved.0,"aw",@nobits
	.weak		__nv_reservedSMEM_offset_0_alias
	.size		__nv_reservedSMEM_offset_0_alias, 0, 0
	.other		__nv_reservedSMEM_offset_0_alias,@"STO_CUDA_RESERVED_SHARED STV_DEFAULT"
__nv_reservedSMEM_offset_0_alias:
	.zero		0


//--------------------- .nv.constant0.chunk_gated_delta_rule_fwd_kernel_h_blockdim64 --------------------------
	.section	.nv.constant0.chunk_gated_delta_rule_fwd_kernel_h_blockdim64,"a",@progbits
	.sectionflags	@""
	.align	4
.nv.constant0.chunk_gated_delta_rule_fwd_kernel_h_blockdim64:
	.zero		600


//--------------------- SYMBOLS --------------------------

	.type		.nv.reservedSmem.offset0,@object
	.size		.nv.reservedSmem.offset0,0x4
